	.target	sm_90a

	.elftype	@"ET_EXEC"


//--------------------- .note.nv.tkinfo           --------------------------
	.section	.note.nv.tkinfo,"",@"SHT_NOTE"
	.sectionflags	@"SHF_NOTE_NV_TKINFO"
	.tkinfo
        /*0018*/ 	.word	0x00000002
        /*0030*/ 	.string	""
        /*0030*/ 	.string	"ptxas"
        /*0030*/ 	.string	"Cuda compilation tools, release 13.0, V13.0.88"
        /*0030*/ 	.string	"Build cuda_13.0.r13.0/compiler.36424714_0"
        /*0030*/ 	.string	"-v  -suppress-debug-info  -lineinfo  -arch sm_90a "



//--------------------- .note.nv.cuinfo           --------------------------
	.section	.note.nv.cuinfo,"",@"SHT_NOTE"
	.sectionflags	@"SHF_NOTE_NV_CUINFO"
        /*0018*/ 	.short	0x0002
        /*001a*/ 	.short	0x005a
        /*001c*/ 	.short	0x0082
	.zero		2


//--------------------- .nv.info                  --------------------------
	.section	.nv.info,"",@"SHT_CUDA_INFO"
	.align	4


	//----- nvinfo : EIATTR_REGCOUNT
	.align		4
        /*0000*/ 	.byte	0x04, 0x2f
        /*0002*/ 	.short	(.L_1 - .L_0)
	.align		4
.L_0:
        /*0004*/ 	.word	index@(gluon_wgmma)
        /*0008*/ 	.word	0x0000009a


	//----- nvinfo : EIATTR_FRAME_SIZE
	.align		4
.L_1:
        /*000c*/ 	.byte	0x04, 0x11
        /*000e*/ 	.short	(.L_3 - .L_2)
	.align		4
.L_2:
        /*0010*/ 	.word	index@(gluon_wgmma)
        /*0014*/ 	.word	0x00000000


	//----- nvinfo : EIATTR_MIN_STACK_SIZE
	.align		4
.L_3:
        /*0018*/ 	.byte	0x04, 0x12
        /*001a*/ 	.short	(.L_5 - .L_4)
	.align		4
.L_4:
        /*001c*/ 	.word	index@(gluon_wgmma)
        /*0020*/ 	.word	0x00000000
.L_5:


//--------------------- .nv.compat                --------------------------
	.section	.nv.compat,"",@"SHT_CUDA_COMPAT_INFO"
	.align	4
        /*0000*/ 	.byte	0x02, 0x09, 0x01, 0x00, 0x02, 0x02, 0x04, 0x00, 0x02, 0x05, 0x05, 0x00, 0x03, 0x07, 0x01, 0x01
        /*0010*/ 	.byte	0x02, 0x03, 0x03, 0x00, 0x02, 0x06, 0x01, 0x00, 0x04, 0x0b, 0x08, 0x00, 0x00, 0x00, 0x00, 0x00
        /*0020*/ 	.byte	0x00, 0x00, 0x00, 0x00


//--------------------- .nv.info.gluon_wgmma      --------------------------
	.section	.nv.info.gluon_wgmma,"",@"SHT_CUDA_INFO"
	.sectionflags	@""
	.align	4


	//----- nvinfo : EIATTR_CUDA_API_VERSION
	.align		4
        /*0000*/ 	.byte	0x04, 0x37
        /*0002*/ 	.short	(.L_7 - .L_6)
.L_6:
        /*0004*/ 	.word	0x00000082


	//----- nvinfo : EIATTR_KPARAM_INFO
	.align		4
.L_7:
        /*0008*/ 	.byte	0x04, 0x17
        /*000a*/ 	.short	(.L_9 - .L_8)
.L_8:
        /*000c*/ 	.word	0x00000000
        /*0010*/ 	.short	0x000a
        /*0012*/ 	.short	0x0048
        /*0014*/ 	.byte	0x00, 0xf4, 0x21, 0x00


	//----- nvinfo : EIATTR_KPARAM_INFO
	.align		4
.L_9:
        /*0018*/ 	.byte	0x04, 0x17
        /*001a*/ 	.short	(.L_11 - .L_10)
.L_10:
        /*001c*/ 	.word	0x00000000
        /*0020*/ 	.short	0x0009
        /*0022*/ 	.short	0x0040
        /*0024*/ 	.byte	0x00, 0xf4, 0x21, 0x00


	//----- nvinfo : EIATTR_KPARAM_INFO
	.align		4
.L_11:
        /*0028*/ 	.byte	0x04, 0x17
        /*002a*/ 	.short	(.L_13 - .L_12)
.L_12:
        /*002c*/ 	.word	0x00000000
        /*0030*/ 	.short	0x0008
        /*0032*/ 	.short	0x0038
        /*0034*/ 	.byte	0x00, 0xf0, 0x21, 0x00


	//----- nvinfo : EIATTR_KPARAM_INFO
	.align		4
.L_13:
        /*0038*/ 	.byte	0x04, 0x17
        /*003a*/ 	.short	(.L_15 - .L_14)
.L_14:
        /*003c*/ 	.word	0x00000000
        /*0040*/ 	.short	0x0007
        /*0042*/ 	.short	0x0030
        /*0044*/ 	.byte	0x00, 0xf0, 0x21, 0x00


	//----- nvinfo : EIATTR_KPARAM_INFO
	.align		4
.L_15:
        /*0048*/ 	.byte	0x04, 0x17
        /*004a*/ 	.short	(.L_17 - .L_16)
.L_16:
        /*004c*/ 	.word	0x00000000
        /*0050*/ 	.short	0x0006
        /*0052*/ 	.short	0x0028
        /*0054*/ 	.byte	0x00, 0xf0, 0x21, 0x00


	//----- nvinfo : EIATTR_KPARAM_INFO
	.align		4
.L_17:
        /*0058*/ 	.byte	0x04, 0x17
        /*005a*/ 	.short	(.L_19 - .L_18)
.L_18:
        /*005c*/ 	.word	0x00000000
        /*0060*/ 	.short	0x0005
        /*0062*/ 	.short	0x0020
        /*0064*/ 	.byte	0x00, 0xf0, 0x11, 0x00


	//----- nvinfo : EIATTR_KPARAM_INFO
	.align		4
.L_19:
        /*0068*/ 	.byte	0x04, 0x17
        /*006a*/ 	.short	(.L_21 - .L_20)
.L_20:
        /*006c*/ 	.word	0x00000000
        /*0070*/ 	.short	0x0004
        /*0072*/ 	.short	0x001c
        /*0074*/ 	.byte	0x00, 0xf0, 0x11, 0x00


	//----- nvinfo : EIATTR_KPARAM_INFO
	.align		4
.L_21:
        /*0078*/ 	.byte	0x04, 0x17
        /*007a*/ 	.short	(.L_23 - .L_22)
.L_22:
        /*007c*/ 	.word	0x00000000
        /*0080*/ 	.short	0x0003
        /*0082*/ 	.short	0x0018
        /*0084*/ 	.byte	0x00, 0xf0, 0x11, 0x00


	//----- nvinfo : EIATTR_KPARAM_INFO
	.align		4
.L_23:
        /*0088*/ 	.byte	0x04, 0x17
        /*008a*/ 	.short	(.L_25 - .L_24)
.L_24:
        /*008c*/ 	.word	0x00000000
        /*0090*/ 	.short	0x0002
        /*0092*/ 	.short	0x0010
        /*0094*/ 	.byte	0x00, 0xf4, 0x21, 0x00


	//----- nvinfo : EIATTR_KPARAM_INFO
	.align		4
.L_25:
        /*0098*/ 	.byte	0x04, 0x17
        /*009a*/ 	.short	(.L_27 - .L_26)
.L_26:
        /*009c*/ 	.word	0x00000000
        /*00a0*/ 	.short	0x0001
        /*00a2*/ 	.short	0x0008
        /*00a4*/ 	.byte	0x00, 0xf4, 0x21, 0x00


	//----- nvinfo : EIATTR_KPARAM_INFO
	.align		4
.L_27:
        /*00a8*/ 	.byte	0x04, 0x17
        /*00aa*/ 	.short	(.L_29 - .L_28)
.L_28:
        /*00ac*/ 	.word	0x00000000
        /*00b0*/ 	.short	0x0000
        /*00b2*/ 	.short	0x0000
        /*00b4*/ 	.byte	0x00, 0xf4, 0x21, 0x00


	//----- nvinfo : EIATTR_SPARSE_MMA_MASK
	.align		4
.L_29:
        /*00b8*/ 	.byte	0x03, 0x50
        /*00ba*/ 	.short	0x0000


	//----- nvinfo : EIATTR_MAXREG_COUNT
	.align		4
        /*00bc*/ 	.byte	0x03, 0x1b
        /*00be*/ 	.short	0x00ff


	//----- nvinfo : EIATTR_NUM_BARRIERS
	.align		4
        /*00c0*/ 	.byte	0x02, 0x4c
        /*00c2*/ 	.byte	0x01
	.zero		1


	//----- nvinfo : EIATTR_MERCURY_ISA_VERSION
	.align		4
        /*00c4*/ 	.byte	0x03, 0x5f
        /*00c6*/ 	.short	0x0101


	//----- nvinfo : EIATTR_INT_WARP_WIDE_INSTR_OFFSETS
	.align		4
        /*00c8*/ 	.byte	0x04, 0x31
        /*00ca*/ 	.short	(.L_31 - .L_30)


	//   ....[0]....
.L_30:
        /*00cc*/ 	.word	0x00001640


	//   ....[1]....
        /*00d0*/ 	.word	0x00001660


	//   ....[2]....
        /*00d4*/ 	.word	0x00001710


	//   ....[3]....
        /*00d8*/ 	.word	0x00001ce0


	//   ....[4]....
        /*00dc*/ 	.word	0x00001cf0


	//   ....[5]....
        /*00e0*/ 	.word	0x00001d70


	//   ....[6]....
        /*00e4*/ 	.word	0x00001d80


	//   ....[7]....
        /*00e8*/ 	.word	0x00002250


	//   ....[8]....
        /*00ec*/ 	.word	0x00002270


	//----- nvinfo : EIATTR_COOP_GROUP_MASK_REGIDS
	.align		4
.L_31:
        /*00f0*/ 	.byte	0x04, 0x29
        /*00f2*/ 	.short	(.L_33 - .L_32)


	//   ....[0]....
.L_32:
        /*00f4*/ 	.word	0xffffffff


	//   ....[1]....
        /*00f8*/ 	.word	0xffffffff


	//   ....[2]....
        /*00fc*/ 	.word	0xffffffff


	//----- nvinfo : EIATTR_COOP_GROUP_INSTR_OFFSETS
	.align		4
.L_33:
        /*0100*/ 	.byte	0x04, 0x28
        /*0102*/ 	.short	(.L_35 - .L_34)


	//   ....[0]....
.L_34:
        /*0104*/ 	.word	0x00000150


	//   ....[1]....
        /*0108*/ 	.word	0x00000700


	//   ....[2]....
        /*010c*/ 	.word	0x00000cf0


	//----- nvinfo : EIATTR_MBARRIER_INSTR_OFFSETS
	.align		4
.L_35:
        /*0110*/ 	.byte	0x04, 0x39
        /*0112*/ 	.short	(.L_37 - .L_36)


	//   ....[0]....
.L_36:
        /*0114*/ 	.word	0x00001790
        /*0118*/ 	.word	0x000000ff
        /*011c*/ 	.word	0x0000a000
        /*0120*/ 	.short	0x0100
        /*0122*/ 	.byte	0x14
	.zero		1


	//   ....[1]....
        /*0124*/ 	.word	0x000017b0
        /*0128*/ 	.word	0x000000ff
        /*012c*/ 	.word	0x0000a008
        /*0130*/ 	.short	0x0100
        /*0132*/ 	.byte	0x14
	.zero		1


	//   ....[2]....
        /*0134*/ 	.word	0x00001e40
        /*0138*/ 	.word	0x000000ff
        /*013c*/ 	.word	0x0000a000
        /*0140*/ 	.short	0x010a
        /*0142*/ 	.byte	0x15
	.zero		1


	//   ....[3]....
        /*0144*/ 	.word	0x000021d0
        /*0148*/ 	.word	0x000000ff
        /*014c*/ 	.word	0x0000a000
        /*0150*/ 	.short	0x0108
        /*0152*/ 	.byte	0x14
	.zero		1


	//   ....[4]....
        /*0154*/ 	.word	0x00002310
        /*0158*/ 	.word	0x000000ff
        /*015c*/ 	.word	0x0000a008
        /*0160*/ 	.short	0x0108
        /*0162*/ 	.byte	0x14
	.zero		1


	//   ....[5]....
        /*0164*/ 	.word	0x000027e0
        /*0168*/ 	.word	0x000000ff
        /*016c*/ 	.word	0x0000a000
        /*0170*/ 	.short	0x010a
        /*0172*/ 	.byte	0x15
	.zero		1


	//----- nvinfo : EIATTR_NUM_MBARRIERS
	.align		4
.L_37:
        /*0174*/ 	.byte	0x03, 0x38
        /*0176*/ 	.short	0x0002


	//----- nvinfo : EIATTR_EXIT_INSTR_OFFSETS
	.align		4
        /*0178*/ 	.byte	0x04, 0x1c
        /*017a*/ 	.short	(.L_39 - .L_38)


	//   ....[0]....
.L_38:
        /*017c*/ 	.word	0x000027d0


	//----- nvinfo : EIATTR_REQNTID
	.align		4
.L_39:
        /*0180*/ 	.byte	0x04, 0x10
        /*0182*/ 	.short	(.L_41 - .L_40)
.L_40:
        /*0184*/ 	.word	0x00000080
        /*0188*/ 	.word	0x00000001
        /*018c*/ 	.word	0x00000001


	//----- nvinfo : EIATTR_CRS_STACK_SIZE
	.align		4
.L_41:
        /*0190*/ 	.byte	0x04, 0x1e
        /*0192*/ 	.short	(.L_43 - .L_42)
.L_42:
        /*0194*/ 	.word	0x00000000


	//----- nvinfo : EIATTR_CBANK_PARAM_SIZE
	.align		4
.L_43:
        /*0198*/ 	.byte	0x03, 0x19
        /*019a*/ 	.short	0x0050


	//----- nvinfo : EIATTR_PARAM_CBANK
	.align		4
        /*019c*/ 	.byte	0x04, 0x0a
        /*019e*/ 	.short	(.L_45 - .L_44)
	.align		4
.L_44:
        /*01a0*/ 	.word	index@(.nv.constant0.gluon_wgmma)
        /*01a4*/ 	.short	0x0210
        /*01a6*/ 	.short	0x0050


	//----- nvinfo : EIATTR_SW_WAR
	.align		4
.L_45:
        /*01a8*/ 	.byte	0x04, 0x36
        /*01aa*/ 	.short	(.L_47 - .L_46)
.L_46:
        /*01ac*/ 	.word	0x00000008
.L_47:


//--------------------- .nv.callgraph             --------------------------
	.section	.nv.callgraph,"",@"SHT_CUDA_CALLGRAPH"
	.align	4
	.sectionentsize	8
	.align		4
        /*0000*/ 	.word	0x00000000
	.align		4
        /*0004*/ 	.word	0xffffffff
	.align		4
        /*0008*/ 	.word	0x00000000
	.align		4
        /*000c*/ 	.word	0xfffffffe
	.align		4
        /*0010*/ 	.word	0x00000000
	.align		4
        /*0014*/ 	.word	0xfffffffd
	.align		4
        /*0018*/ 	.word	0x00000000
	.align		4
        /*001c*/ 	.word	0xfffffffc


//--------------------- .text.gluon_wgmma         --------------------------
	.section	.text.gluon_wgmma,"ax",@progbits
	.align	128
        .global         gluon_wgmma
        .type           gluon_wgmma,@function
        .size           gluon_wgmma,(.L_x_52 - gluon_wgmma)
        .other          gluon_wgmma,@"STO_CUDA_ENTRY STV_DEFAULT"
gluon_wgmma:
.text.gluon_wgmma:
[----:B------:R-:W-:Y:S01]  /*0000*/  LDC R1, c[0x0][0x28] ;  /* 0x00000a00ff017b82 */ /* 0x000fe20000000800 */
[----:B------:R-:W1:Y:S07]  /*0010*/  S2R R0, SR_TID.X ;  /* 0x0000000000007919 */ /* 0x000e6e0000002100 */
[----:B------:R-:W2:Y:S01]  /*0020*/  S2UR UR4, SR_CgaCtaId ;  /* 0x00000000000479c3 */ /* 0x000ea20000008800 */
[----:B------:R-:W-:Y:S01]  /*0030*/  UMOV UR20, 0x400 ;  /* 0x0000040000147882 */ /* 0x000fe20000000000 */
[----:B------:R-:W-:Y:S01]  /*0040*/  ULDC UR6, c[0x0][0xc] ;  /* 0x0000030000067ab9 */ /* 0x000fe20000000800 */
[----:B------:R-:W-:Y:S01]  /*0050*/  ULDC.64 UR32, c[0x0][0x250] ;  /* 0x0000940000207ab9 */ /* 0x000fe20000000a00 */
[----:B------:R-:W-:Y:S04]  /*0060*/  BSSY B0, `(.L_x_0) ;  /* 0x000001f000007945 */ /* 0x000fe80003800000 */
[----:B------:R-:W3:Y:S08]  /*0070*/  LDC R6, c[0x0][0x228] ;  /* 0x00008a00ff067b82 */ /* 0x000ef00000000800 */
[----:B------:R-:W4:Y:S08]  /*0080*/  LDC R13, c[0x0][0x230] ;  /* 0x00008c00ff0d7b82 */ /* 0x000f300000000800 */
[----:B------:R-:W-:Y:S01]  /*0090*/  S2UR UR23, SR_CTAID.Y ;  /* 0x00000000001779c3 */ /* 0x000fe20000002600 */
[----:B--2---:R-:W-:-:S03]  /*00a0*/  ULEA UR20, UR4, UR20, 0x18 ;  /* 0x0000001404147291 */ /* 0x004fc6000f8ec03f */
[----:B------:R-:W-:Y:S01]  /*00b0*/  ULDC UR4, c[0x0][0x10] ;  /* 0x0000040000047ab9 */ /* 0x000fe20000000800 */
[----:B-1----:R-:W-:-:S03]  /*00c0*/  LOP3.LUT R2, R0, 0x7f, RZ, 0xc0, !PT ;  /* 0x0000007f00027812 */ /* 0x002fc600078ec0ff */
[----:B------:R-:W1:Y:S01]  /*00d0*/  S2UR UR5, SR_CTAID.Z ;  /* 0x00000000000579c3 */ /* 0x000e620000002700 */
[----:B---3--:R-:W-:Y:S01]  /*00e0*/  VIADD R6, R6, 0xffffffff ;  /* 0xffffffff06067836 */ /* 0x008fe20000000000 */
[C---:B------:R-:W-:Y:S02]  /*00f0*/  ISETP.GE.U32.AND P0, PT, R2.reuse, 0x20, PT ;  /* 0x000000200200780c */ /* 0x040fe40003f06070 */
[C---:B------:R-:W-:Y:S02]  /*0100*/  ISETP.NE.U32.AND P2, PT, R2.reuse, RZ, PT ;  /* 0x000000ff0200720c */ /* 0x040fe40003f45070 */
[----:B------:R-:W-:Y:S02]  /*0110*/  LEA R12, R2, UR20, 0x2 ;  /* 0x00000014020c7c11 */ /* 0x000fe4000f8e10ff */
[----:B------:R-:W2:Y:S01]  /*0120*/  S2UR UR34, SR_CTAID.X ;  /* 0x00000000002279c3 */ /* 0x000ea20000002500 */
[----:B----4-:R-:W-:-:S06]  /*0130*/  VIADD R9, R13, 0xffffffff ;  /* 0xffffffff0d097836 */ /* 0x010fcc0000000000 */
[----:B------:R3:W-:Y:S01]  /*0140*/  @!P0 STS [R12], RZ ;  /* 0x000000ff0c008388 */ /* 0x0007e20000000800 */
[----:B------:R-:W-:-:S03]  /*0150*/  NOP ;  /* 0x0000000000007918 */ /* 0x000fc60000000000 */
[----:B------:R3:W-:Y:S01]  /*0160*/  @!P2 STS [UR20+0x24], R6 ;  /* 0x00002406ff00a988 */ /* 0x0007e20008000814 */
[----:B-1----:R-:W-:-:S03]  /*0170*/  UIMAD UR4, UR5, UR4, UR23 ;  /* 0x00000004050472a4 */ /* 0x002fc6000f8e0217 */
[----:B------:R3:W-:Y:S01]  /*0180*/  @!P2 STS [UR20+0x20], R9 ;  /* 0x00002009ff00a988 */ /* 0x0007e20008000814 */
[----:B--2---:R-:W-:-:S04]  /*0190*/  UIMAD UR4, UR4, UR6, UR34 ;  /* 0x00000006040472a4 */ /* 0x004fc8000f8e0222 */
[----:B------:R-:W-:-:S03]  /*01a0*/  UIMAD UR5, UR4, 0x180, URZ ;  /* 0x00000180040578a4 */ /* 0x000fc6000f8e023f */
[----:B------:R-:W-:Y:S01]  /*01b0*/  UMOV UR4, URZ ;  /* 0x0000003f00047c82 */ /* 0x000fe20008000000 */
[----:B------:R-:W-:-:S04]  /*01c0*/  UIADD3 UR28, UP0, UR5, UR32, URZ ;  /* 0x00000020051c7290 */ /* 0x000fc8000ff1e03f */
[----:B------:R-:W-:Y:S01]  /*01d0*/  ULEA.HI.X.SX32 UR29, UR5, UR33, 0x1, UP0 ;  /* 0x00000021051d7291 */ /* 0x000fe200080f0e3f */
[----:B---3--:R-:W-:Y:S11]  /*01e0*/  @P2 BRA `(.L_x_1) ;  /* 0x0000000000182947 */ /* 0x008ff60003800000 */
[----:B------:R-:W1:Y:S01]  /*01f0*/  LDS R3, [UR20+0x8] ;  /* 0x00000814ff037984 */ /* 0x000e620008000800 */
[----:B------:R-:W2:Y:S01]  /*0200*/  LDC.64 R10, c[0x0][0x210] ;  /* 0x00008400ff0a7b82 */ /* 0x000ea20000000a00 */
[----:B------:R-:W-:Y:S02]  /*0210*/  IMAD.MOV.U32 R4, RZ, RZ, 0x70 ;  /* 0x00000070ff047424 */ /* 0x000fe400078e00ff */
[----:B--2---:R2:W-:Y:S03]  /*0220*/  STS.64 [UR20], R10 ;  /* 0x0000000aff007988 */ /* 0x0045e60008000a14 */
[----:B-1----:R-:W-:-:S05]  /*0230*/  LOP3.LUT R3, R3, 0x10, R4, 0xd8, !PT ;  /* 0x0000001003037812 */ /* 0x002fca00078ed804 */
[----:B------:R2:W-:Y:S02]  /*0240*/  STS [UR20+0x8], R3 ;  /* 0x00000803ff007988 */ /* 0x0005e40008000814 */
.L_x_1:
[----:B------:R-:W-:Y:S05]  /*0250*/  BSYNC B0 ;  /* 0x0000000000007941 */ /* 0x000fea0003800000 */
.L_x_0:
[----:B------:R-:W-:Y:S04]  /*0260*/  BSSY B0, `(.L_x_2) ;  /* 0x000000a000007945 */ /* 0x000fe80003800000 */
[----:B------:R-:W-:Y:S05]  /*0270*/  @P2 BRA `(.L_x_3) ;  /* 0x0000000000202947 */ /* 0x000fea0003800000 */
[----:B--2---:R-:W1:Y:S01]  /*0280*/  LDS R3, [UR20+0x34] ;  /* 0x00003414ff037984 */ /* 0x004e620008000800 */
[----:B------:R-:W-:Y:S02]  /*0290*/  IMAD.MOV.U32 R4, RZ, RZ, 0x1f000000 ;  /* 0x1f000000ff047424 */ /* 0x000fe400078e00ff */
[----:B------:R-:W-:Y:S01]  /*02a0*/  @!P2 IMAD.MOV.U32 R5, RZ, RZ, 0xff ;  /* 0x000000ffff05a424 */ /* 0x000fe200078e00ff */
[----:B------:R-:W2:Y:S02]  /*02b0*/  @!P2 LDS R8, [UR20+0x38] ;  /* 0x00003814ff08a984 */ /* 0x000ea40008000800 */
[----:B-1----:R-:W-:Y:S02]  /*02c0*/  LOP3.LUT R3, R3, 0xff000000, R4, 0xb8, !PT ;  /* 0xff00000003037812 */ /* 0x002fe400078eb804 */
[----:B--2---:R-:W-:-:S03]  /*02d0*/  @!P2 LOP3.LUT R4, R8, 0xff, R5, 0xb8, !PT ;  /* 0x000000ff0804a812 */ /* 0x004fc600078eb805 */
[----:B------:R1:W-:Y:S04]  /*02e0*/  STS [UR20+0x34], R3 ;  /* 0x00003403ff007988 */ /* 0x0003e80008000814 */
[----:B------:R1:W-:Y:S02]  /*02f0*/  @!P2 STS [UR20+0x38], R4 ;  /* 0x00003804ff00a988 */ /* 0x0003e40008000814 */
.L_x_3:
[----:B------:R-:W-:Y:S05]  /*0300*/  BSYNC B0 ;  /* 0x0000000000007941 */ /* 0x000fea0003800000 */
.L_x_2:
[----:B------:R-:W-:Y:S04]  /*0310*/  BSSY B0, `(.L_x_4) ;  /* 0x000000e000007945 */ /* 0x000fe80003800000 */
[----:B------:R-:W-:Y:S05]  /*0320*/  @P2 BRA `(.L_x_5) ;  /* 0x0000000000302947 */ /* 0x000fea0003800000 */
[----:B-1----:R-:W1:Y:S01]  /*0330*/  LDS R4, [UR20+0x34] ;  /* 0x00003414ff047984 */ /* 0x002e620008000800 */
[----:B--2---:R-:W2:Y:S03]  /*0340*/  LDC.64 R10, c[0x0][0x238] ;  /* 0x00008e00ff0a7b82 */ /* 0x004ea60000000a00 */
[----:B------:R-:W3:Y:S01]  /*0350*/  LDS R3, [UR20+0x1c] ;  /* 0x00001c14ff037984 */ /* 0x000ee20008000800 */
[C---:B--2---:R-:W-:Y:S01]  /*0360*/  SHF.L.U64.HI R8, R10.reuse, 0x1, R11 ;  /* 0x000000010a087819 */ /* 0x044fe2000001020b */
[----:B------:R-:W-:-:S03]  /*0370*/  IMAD.SHL.U32 R5, R10, 0x2, RZ ;  /* 0x000000020a057824 */ /* 0x000fc600078e00ff */
[--C-:B------:R-:W-:Y:S02]  /*0380*/  SHF.R.U32.HI R10, RZ, 0x4, R8.reuse ;  /* 0x00000004ff0a7819 */ /* 0x100fe40000011608 */
[----:B------:R-:W-:-:S05]  /*0390*/  SHF.R.U64 R5, R5, 0x4, R8 ;  /* 0x0000000405057819 */ /* 0x000fca0000001208 */
[----:B------:R4:W-:Y:S01]  /*03a0*/  STS [UR20+0xc], R5 ;  /* 0x00000c05ff007988 */ /* 0x0009e20008000814 */
[----:B-1----:R-:W-:Y:S02]  /*03b0*/  LOP3.LUT R4, R4, 0x7, RZ, 0xb8, !PT ;  /* 0x0000000704047812 */ /* 0x002fe400078eb8ff */
[----:B---3--:R-:W-:-:S03]  /*03c0*/  LOP3.LUT R3, R3, 0xf, R10, 0xb8, !PT ;  /* 0x0000000f03037812 */ /* 0x008fc600078eb80a */
[----:B------:R4:W-:Y:S04]  /*03d0*/  STS [UR20+0x34], R4 ;  /* 0x00003404ff007988 */ /* 0x0009e80008000814 */
[----:B------:R4:W-:Y:S02]  /*03e0*/  STS [UR20+0x1c], R3 ;  /* 0x00001c03ff007988 */ /* 0x0009e40008000814 */
.L_x_5:
[----:B------:R-:W-:Y:S05]  /*03f0*/  BSYNC B0 ;  /* 0x0000000000007941 */ /* 0x000fea0003800000 */
.L_x_4:
[----:B------:R-:W-:Y:S04]  /*0400*/  BSSY B1, `(.L_x_6) ;  /* 0x000001a000017945 */ /* 0x000fe80003800000 */
[----:B------:R-:W-:Y:S04]  /*0410*/  BSSY B0, `(.L_x_7) ;  /* 0x0000015000007945 */ /* 0x000fe80003800000 */
[----:B------:R-:W-:Y:S05]  /*0420*/  @P2 BRA `(.L_x_8) ;  /* 0x0000000000202947 */ /* 0x000fea0003800000 */
[----:B-12-4-:R-:W1:Y:S02]  /*0430*/  LDS R3, [UR20+0x34] ;  /* 0x00003414ff037984 */ /* 0x016e640008000800 */
[----:B-1----:R-:W-:-:S05]  /*0440*/  LOP3.LUT R3, R3, 0x38, RZ, 0xb8, !PT ;  /* 0x0000003803037812 */ /* 0x002fca00078eb8ff */
[----:B------:R1:W-:Y:S01]  /*0450*/  STS [UR20+0x34], R3 ;  /* 0x00003403ff007988 */ /* 0x0003e20008000814 */
[----:B------:R-:W-:Y:S05]  /*0460*/  @P2 BRA `(.L_x_9) ;  /* 0x0000000000202947 */ /* 0x000fea0003800000 */
[----:B-1----:R-:W1:Y:S01]  /*0470*/  LDS R3, [UR20+0x8] ;  /* 0x00000814ff037984 */ /* 0x002e620008000800 */
[----:B------:R-:W-:-:S05]  /*0480*/  IMAD.MOV.U32 R4, RZ, RZ, 0x780 ;  /* 0x00000780ff047424 */ /* 0x000fca00078e00ff */
[----:B-1----:R-:W-:-:S05]  /*0490*/  LOP3.LUT R3, R3, 0x300, R4, 0xd8, !PT ;  /* 0x0000030003037812 */ /* 0x002fca00078ed804 */
[----:B------:R3:W-:Y:S02]  /*04a0*/  STS [UR20+0x8], R3 ;  /* 0x00000803ff007988 */ /* 0x0007e40008000814 */
.L_x_8:
[----:B------:R-:W-:Y:S05]  /*04b0*/  @P2 BRA `(.L_x_10) ;  /* 0x0000000000282947 */ /* 0x000fea0003800000 */
[----:B-1234-:R-:W1:Y:S02]  /*04c0*/  LDS R3, [UR20+0x8] ;  /* 0x00000814ff037984 */ /* 0x01ee640008000800 */
[----:B-1----:R-:W-:-:S05]  /*04d0*/  LOP3.LUT R3, R3, 0x1800, RZ, 0xb8, !PT ;  /* 0x0000180003037812 */ /* 0x002fca00078eb8ff */
[----:B------:R2:W-:Y:S02]  /*04e0*/  STS [UR20+0x8], R3 ;  /* 0x00000803ff007988 */ /* 0x0005e40008000814 */
.L_x_9:
[----:B------:R-:W-:Y:S05]  /*04f0*/  @P2 BREAK B0 ;  /* 0x0000000000002942 */ /* 0x000fea0003800000 */
[----:B------:R-:W-:Y:S05]  /*0500*/  @P2 BRA `(.L_x_11) ;  /* 0x0000000000242947 */ /* 0x000fea0003800000 */
[----:B------:R-:W3:Y:S01]  /*0510*/  LDS R4, [UR20+0x8] ;  /* 0x00000814ff047984 */ /* 0x000ee20008000800 */
[----:B-12---:R-:W-:-:S05]  /*0520*/  IMAD.MOV.U32 R3, RZ, RZ, 0x6000 ;  /* 0x00006000ff037424 */ /* 0x006fca00078e00ff */
[----:B---3--:R-:W-:-:S04]  /*0530*/  LOP3.LUT R3, R4, 0x4000, R3, 0xd8, !PT ;  /* 0x0000400004037812 */ /* 0x008fc800078ed803 */
[----:B------:R-:W-:-:S05]  /*0540*/  LOP3.LUT R3, R3, 0x400000, RZ, 0xb8, !PT ;  /* 0x0040000003037812 */ /* 0x000fca00078eb8ff */
[----:B------:R5:W-:Y:S02]  /*0550*/  STS [UR20+0x8], R3 ;  /* 0x00000803ff007988 */ /* 0x000be40008000814 */
.L_x_10:
[----:B------:R-:W-:Y:S05]  /*0560*/  BSYNC B0 ;  /* 0x0000000000007941 */ /* 0x000fea0003800000 */
.L_x_7:
[----:B-12345:R-:W1:Y:S02]  /*0570*/  @!P2 LDS R3, [UR20+0x8] ;  /* 0x00000814ff03a984 */ /* 0x03ee640008000800 */
[----:B-1----:R-:W-:-:S05]  /*0580*/  @!P2 LOP3.LUT R3, R3, 0x8000, RZ, 0xb8, !PT ;  /* 0x000080000303a812 */ /* 0x002fca00078eb8ff */
[----:B------:R3:W-:Y:S02]  /*0590*/  @!P2 STS [UR20+0x8], R3 ;  /* 0x00000803ff00a988 */ /* 0x0007e40008000814 */
.L_x_11:
[----:B------:R-:W-:Y:S05]  /*05a0*/  BSYNC B1 ;  /* 0x0000000000017941 */ /* 0x000fea0003800000 */
.L_x_6:
[----:B------:R-:W-:Y:S05]  /*05b0*/  WARPSYNC.ALL ;  /* 0x0000000000007948 */ /* 0x000fea0003800000 */
[----:B------:R-:W-:Y:S05]  /*05c0*/  @P0 BRA `(.L_x_12) ;  /* 0x0000000000280947 */ /* 0x000fea0003800000 */
[----:B-123--:R-:W1:Y:S01]  /*05d0*/  S2R R3, SR_LANEID ;  /* 0x0000000000037919 */ /* 0x00ee620000000000 */
[----:B------:R-:W-:Y:S05]  /*05e0*/  WARPSYNC.ALL ;  /* 0x0000000000007948 */ /* 0x000fea0003800000 */
[----:B-1----:R-:W-:-:S05]  /*05f0*/  IMAD.SHL.U32 R3, R3, 0x4, RZ ;  /* 0x0000000403037824 */ /* 0x002fca00078e00ff */
[----:B------:R-:W1:Y:S01]  /*0600*/  LDS R7, [R3+UR20] ;  /* 0x0000001403077984 */ /* 0x000e620008000800 */
[----:B------:R-:W-:-:S05]  /*0610*/  IADD3 R4, P1, R3, UR28, RZ ;  /* 0x0000001c03047c10 */ /* 0x000fca000ff3e0ff */
[----:B------:R-:W-:-:S05]  /*0620*/  IMAD.X R5, RZ, RZ, UR29, P1 ;  /* 0x0000001dff057e24 */ /* 0x000fca00088e06ff */
[----:B-1----:R4:W5:Y:S01]  /*0630*/  ATOMG.E.EXCH.STRONG.GPU PT, RZ, [R4], R7 ;  /* 0x0000000704ff73a8 */ /* 0x00296200041ee100 */
[----:B------:R-:W-:-:S04]  /*0640*/  DEPBAR {5,4,3,2,1,0} ;  /* 0x0000003f0000791a */ /* 0x000fc80000000000 */
[----:B------:R4:W-:Y:S01]  /*0650*/  UTMACCTL.IV [UR28] ;  /* 0x000000001c0079b9 */ /* 0x0009e20008000000 */
[----:B------:R-:W-:Y:S01]  /*0660*/  NOP ;  /* 0x0000000000007918 */ /* 0x000fe20000000000 */
.L_x_12:
[----:B------:R-:W-:Y:S05]  /*0670*/  @P0 BRA `(.L_x_13) ;  /* 0x00000000000c0947 */ /* 0x000fea0003800000 */
[----:B------:R0:W-:Y:S01]  /*0680*/  UTMACMDFLUSH ;  /* 0x00000000000079b7 */ /* 0x0001e20000000000 */
[----:B------:R-:W-:Y:S05]  /*0690*/  @P0 BRA `(.L_x_13) ;  /* 0x0000000000040947 */ /* 0x000fea0003800000 */
[----:B------:R-:W-:-:S04]  /*06a0*/  DEPBAR.LE SB0, 0x0 ;  /* 0x000080000000791a */ /* 0x000fc80000000000 */
.L_x_13:
[----:B------:R-:W-:Y:S05]  /*06b0*/  WARPSYNC.ALL ;  /* 0x0000000000007948 */ /* 0x000fea0003800000 */
[----:B-----5:R-:W-:Y:S06]  /*06c0*/  BAR.SYNC.DEFER_BLOCKING 0x0 ;  /* 0x0000000000007b1d */ /* 0x020fec0000010000 */
[----:B------:R-:W-:Y:S02]  /*06d0*/  BSSY B1, `(.L_x_14) ;  /* 0x000000b000017945 */ /* 0x000fe40003800000 */
[----:B------:R-:W-:Y:S06]  /*06e0*/  BAR.SYNC.DEFER_BLOCKING 0x0 ;  /* 0x0000000000007b1d */ /* 0x000fec0000010000 */
[----:B------:R5:W-:Y:S01]  /*06f0*/  @!P0 STS [R12], RZ ;  /* 0x000000ff0c008388 */ /* 0x000be20000000800 */
[----:B------:R-:W-:Y:S01]  /*0700*/  NOP ;  /* 0x0000000000007918 */ /* 0x000fe20000000000 */
[----:B------:R-:W-:Y:S05]  /*0710*/  @P2 BRA `(.L_x_15) ;  /* 0x0000000000182947 */ /* 0x000fea0003800000 */
[----:B-123--:R-:W1:Y:S01]  /*0720*/  LDS R3, [UR20+0x8] ;  /* 0x00000814ff037984 */ /* 0x00ee620008000800 */
[----:B------:R-:W2:Y:S01]  /*0730*/  LDC.64 R10, c[0x0][0x218] ;  /* 0x00008600ff0a7b82 */ /* 0x000ea20000000a00 */
[----:B----4-:R-:W-:Y:S02]  /*0740*/  IMAD.MOV.U32 R4, RZ, RZ, 0x70 ;  /* 0x00000070ff047424 */ /* 0x010fe400078e00ff */
[----:B--2---:R2:W-:Y:S03]  /*0750*/  STS.64 [UR20], R10 ;  /* 0x0000000aff007988 */ /* 0x0045e60008000a14 */
[----:B-1----:R-:W-:-:S05]  /*0760*/  LOP3.LUT R3, R3, 0x10, R4, 0xd8, !PT ;  /* 0x0000001003037812 */ /* 0x002fca00078ed804 */
[----:B------:R2:W-:Y:S02]  /*0770*/  STS [UR20+0x8], R3 ;  /* 0x00000803ff007988 */ /* 0x0005e40008000814 */
.L_x_15:
[----:B----4-:R-:W-:Y:S05]  /*0780*/  BSYNC B1 ;  /* 0x0000000000017941 */ /* 0x010fea0003800000 */
.L_x_14:
[----:B------:R-:W-:Y:S04]  /*0790*/  BSSY B2, `(.L_x_16) ;  /* 0x000000f000027945 */ /* 0x000fe80003800000 */
[----:B------:R-:W-:Y:S04]  /*07a0*/  BSSY B1, `(.L_x_17) ;  /* 0x000000c000017945 */ /* 0x000fe80003800000 */
[----:B------:R-:W-:Y:S05]  /*07b0*/  @P2 BRA `(.L_x_18) ;  /* 0x0000000000282947 */ /* 0x000fea0003800000 */
[----:B-123--:R-:W1:Y:S01]  /*07c0*/  LDS R3, [UR20+0x34] ;  /* 0x00003414ff037984 */ /* 0x00ee620008000800 */
[----:B------:R-:W-:Y:S01]  /*07d0*/  IMAD.MOV.U32 R4, RZ, RZ, 0x1f000000 ;  /* 0x1f000000ff047424 */ /* 0x000fe200078e00ff */
[----:B------:R-:W-:Y:S05]  /*07e0*/  @P2 BREAK B1 ;  /* 0x0000000000012942 */ /* 0x000fea0003800000 */
[----:B-1----:R-:W-:-:S05]  /*07f0*/  LOP3.LUT R3, R3, 0xff000000, R4, 0xb8, !PT ;  /* 0xff00000003037812 */ /* 0x002fca00078eb804 */
[----:B------:R1:W-:Y:S01]  /*0800*/  STS [UR20+0x34], R3 ;  /* 0x00003403ff007988 */ /* 0x0003e20008000814 */
[----:B------:R-:W-:Y:S05]  /*0810*/  @P2 BRA `(.L_x_19) ;  /* 0x0000000000182947 */ /* 0x000fea0003800000 */
[----:B------:R-:W2:Y:S01]  /*0820*/  LDS R4, [UR20+0x38] ;  /* 0x00003814ff047984 */ /* 0x000ea20008000800 */
[----:B-1----:R-:W-:-:S05]  /*0830*/  IMAD.MOV.U32 R3, RZ, RZ, 0x3f ;  /* 0x0000003fff037424 */ /* 0x002fca00078e00ff */
[----:B--2---:R-:W-:-:S05]  /*0840*/  LOP3.LUT R3, R4, 0xff, R3, 0xb8, !PT ;  /* 0x000000ff04037812 */ /* 0x004fca00078eb803 */
[----:B------:R4:W-:Y:S02]  /*0850*/  STS [UR20+0x38], R3 ;  /* 0x00003803ff007988 */ /* 0x0009e40008000814 */
.L_x_18:
[----:B------:R-:W-:Y:S05]  /*0860*/  BSYNC B1 ;  /* 0x0000000000017941 */ /* 0x000fea0003800000 */
.L_x_17:
[----:B------:R1:W-:Y:S02]  /*0870*/  @!P2 STS [UR20+0x20], R9 ;  /* 0x00002009ff00a988 */ /* 0x0003e40008000814 */
.L_x_19:
[----:B------:R-:W-:Y:S05]  /*0880*/  BSYNC B2 ;  /* 0x0000000000027941 */ /* 0x000fea0003800000 */
.L_x_16:
[----:B------:R-:W-:Y:S05]  /*0890*/  WARPSYNC.ALL ;  /* 0x0000000000007948 */ /* 0x000fea0003800000 */
[----:B-1234-:R-:W1:Y:S01]  /*08a0*/  LDC R3, c[0x0][0x22c] ;  /* 0x00008b00ff037b82 */ /* 0x01ee620000000800 */
[----:B------:R-:W-:Y:S01]  /*08b0*/  BSSY B2, `(.L_x_20) ;  /* 0x0000010000027945 */ /* 0x000fe20003800000 */
[----:B-1----:R-:W-:-:S05]  /*08c0*/  VIADD R3, R3, 0xffffffff ;  /* 0xffffffff03037836 */ /* 0x002fca0000000000 */
[----:B------:R1:W-:Y:S01]  /*08d0*/  @!P2 STS [UR20+0x24], R3 ;  /* 0x00002403ff00a988 */ /* 0x0003e20008000814 */
[----:B------:R-:W-:Y:S05]  /*08e0*/  @P2 BRA `(.L_x_21) ;  /* 0x0000000000302947 */ /* 0x000fea0003800000 */
[----:B------:R-:W2:Y:S01]  /*08f0*/  LDS R5, [UR20+0x34] ;  /* 0x00003414ff057984 */ /* 0x000ea20008000800 */
[----:B------:R-:W3:Y:S03]  /*0900*/  LDC.64 R10, c[0x0][0x240] ;  /* 0x00009000ff0a7b82 */ /* 0x000ee60000000a00 */
[----:B------:R-:W4:Y:S01]  /*0910*/  LDS R4, [UR20+0x1c] ;  /* 0x00001c14ff047984 */ /* 0x000f220008000800 */
[C---:B---3--:R-:W-:Y:S01]  /*0920*/  SHF.L.U64.HI R8, R10.reuse, 0x1, R11 ;  /* 0x000000010a087819 */ /* 0x048fe2000001020b */
[----:B------:R-:W-:-:S03]  /*0930*/  IMAD.SHL.U32 R7, R10, 0x2, RZ ;  /* 0x000000020a077824 */ /* 0x000fc600078e00ff */
[--C-:B------:R-:W-:Y:S02]  /*0940*/  SHF.R.U32.HI R9, RZ, 0x4, R8.reuse ;  /* 0x00000004ff097819 */ /* 0x100fe40000011608 */
[----:B------:R-:W-:-:S05]  /*0950*/  SHF.R.U64 R7, R7, 0x4, R8 ;  /* 0x0000000407077819 */ /* 0x000fca0000001208 */
[----:B------:R3:W-:Y:S01]  /*0960*/  STS [UR20+0xc], R7 ;  /* 0x00000c07ff007988 */ /* 0x0007e20008000814 */
[----:B--2---:R-:W-:Y:S02]  /*0970*/  LOP3.LUT R5, R5, 0x7, RZ, 0xb8, !PT ;  /* 0x0000000705057812 */ /* 0x004fe400078eb8ff */
[----:B----4-:R-:W-:-:S03]  /*0980*/  LOP3.LUT R4, R4, 0xf, R9, 0xb8, !PT ;  /* 0x0000000f04047812 */ /* 0x010fc600078eb809 */
[----:B------:R3:W-:Y:S04]  /*0990*/  STS [UR20+0x34], R5 ;  /* 0x00003405ff007988 */ /* 0x0007e80008000814 */
[----:B------:R3:W-:Y:S02]  /*09a0*/  STS [UR20+0x1c], R4 ;  /* 0x00001c04ff007988 */ /* 0x0007e40008000814 */
.L_x_21:
[----:B------:R-:W-:Y:S05]  /*09b0*/  BSYNC B2 ;  /* 0x0000000000027941 */ /* 0x000fea0003800000 */
.L_x_20:
[----:B------:R-:W-:Y:S04]  /*09c0*/  BSSY B3, `(.L_x_22) ;  /* 0x000001a000037945 */ /* 0x000fe80003800000 */
[----:B------:R-:W-:Y:S04]  /*09d0*/  BSSY B2, `(.L_x_23) ;  /* 0x0000015000027945 */ /* 0x000fe80003800000 */
[----:B------:R-:W-:Y:S05]  /*09e0*/  @P2 BRA `(.L_x_24) ;  /* 0x0000000000202947 */ /* 0x000fea0003800000 */
[----:B---3--:R-:W2:Y:S02]  /*09f0*/  LDS R4, [UR20+0x34] ;  /* 0x00003414ff047984 */ /* 0x008ea40008000800 */
[----:B--2---:R-:W-:-:S05]  /*0a00*/  LOP3.LUT R4, R4, 0x38, RZ, 0xb8, !PT ;  /* 0x0000003804047812 */ /* 0x004fca00078eb8ff */
[----:B------:R2:W-:Y:S01]  /*0a10*/  STS [UR20+0x34], R4 ;  /* 0x00003404ff007988 */ /* 0x0005e20008000814 */
[----:B------:R-:W-:Y:S05]  /*0a20*/  @P2 BRA `(.L_x_25) ;  /* 0x0000000000202947 */ /* 0x000fea0003800000 */
[----:B--2---:R-:W2:Y:S01]  /*0a30*/  LDS R4, [UR20+0x8] ;  /* 0x00000814ff047984 */ /* 0x004ea20008000800 */
[----:B------:R-:W-:-:S05]  /*0a40*/  IMAD.MOV.U32 R5, RZ, RZ, 0x780 ;  /* 0x00000780ff057424 */ /* 0x000fca00078e00ff */
[----:B--2---:R-:W-:-:S05]  /*0a50*/  LOP3.LUT R4, R4, 0x300, R5, 0xd8, !PT ;  /* 0x0000030004047812 */ /* 0x004fca00078ed805 */
[----:B------:R2:W-:Y:S02]  /*0a60*/  STS [UR20+0x8], R4 ;  /* 0x00000804ff007988 */ /* 0x0005e40008000814 */
.L_x_24:
[----:B------:R-:W-:Y:S05]  /*0a70*/  @P2 BRA `(.L_x_26) ;  /* 0x0000000000282947 */ /* 0x000fea0003800000 */
[----:B--23--:R-:W2:Y:S02]  /*0a80*/  LDS R4, [UR20+0x8] ;  /* 0x00000814ff047984 */ /* 0x00cea40008000800 */
[----:B--2---:R-:W-:-:S05]  /*0a90*/  LOP3.LUT R4, R4, 0x1800, RZ, 0xb8, !PT ;  /* 0x0000180004047812 */ /* 0x004fca00078eb8ff */
[----:B------:R3:W-:Y:S02]  /*0aa0*/  STS [UR20+0x8], R4 ;  /* 0x00000804ff007988 */ /* 0x0007e40008000814 */
.L_x_25:
[----:B------:R-:W-:Y:S05]  /*0ab0*/  @P2 BREAK B2 ;  /* 0x0000000000022942 */ /* 0x000fea0003800000 */
[----:B------:R-:W-:Y:S05]  /*0ac0*/  @P2 BRA `(.L_x_27) ;  /* 0x0000000000242947 */ /* 0x000fea0003800000 */
[----:B--23--:R-:W2:Y:S01]  /*0ad0*/  LDS R4, [UR20+0x8] ;  /* 0x00000814ff047984 */ /* 0x00cea20008000800 */
[----:B------:R-:W-:-:S05]  /*0ae0*/  IMAD.MOV.U32 R5, RZ, RZ, 0x6000 ;  /* 0x00006000ff057424 */ /* 0x000fca00078e00ff */
[----:B--2---:R-:W-:-:S04]  /*0af0*/  LOP3.LUT R4, R4, 0x4000, R5, 0xd8, !PT ;  /* 0x0000400004047812 */ /* 0x004fc800078ed805 */
[----:B------:R-:W-:-:S05]  /*0b00*/  LOP3.LUT R4, R4, 0x400000, RZ, 0xb8, !PT ;  /* 0x0040000004047812 */ /* 0x000fca00078eb8ff */
[----:B------:R4:W-:Y:S02]  /*0b10*/  STS [UR20+0x8], R4 ;  /* 0x00000804ff007988 */ /* 0x0009e40008000814 */
.L_x_26:
[----:B------:R-:W-:Y:S05]  /*0b20*/  BSYNC B2 ;  /* 0x0000000000027941 */ /* 0x000fea0003800000 */
.L_x_23:
[----:B--234-:R-:W2:Y:S02]  /*0b30*/  @!P2 LDS R4, [UR20+0x8] ;  /* 0x00000814ff04a984 */ /* 0x01cea40008000800 */
[----:B--2---:R-:W-:-:S05]  /*0b40*/  @!P2 LOP3.LUT R4, R4, 0x8000, RZ, 0xb8, !PT ;  /* 0x000080000404a812 */ /* 0x004fca00078eb8ff */
[----:B------:R4:W-:Y:S02]  /*0b50*/  @!P2 STS [UR20+0x8], R4 ;  /* 0x00000804ff00a988 */ /* 0x0009e40008000814 */
.L_x_27:
[----:B------:R-:W-:Y:S05]  /*0b60*/  BSYNC B3 ;  /* 0x0000000000037941 */ /* 0x000fea0003800000 */
.L_x_22:
[----:B------:R-:W-:Y:S05]  /*0b70*/  WARPSYNC.ALL ;  /* 0x0000000000007948 */ /* 0x000fea0003800000 */
[----:B------:R-:W-:-:S04]  /*0b80*/  UIADD3 UR31, UR5, 0x80, URZ ;  /* 0x00000080051f7890 */ /* 0x000fc8000fffe03f */
[----:B------:R-:W-:-:S04]  /*0b90*/  UIADD3 UR30, UP0, UR31, UR32, URZ ;  /* 0x000000201f1e7290 */ /* 0x000fc8000ff1e03f */
[----:B------:R-:W-:Y:S01]  /*0ba0*/  ULEA.HI.X.SX32 UR31, UR31, UR33, 0x1, UP0 ;  /* 0x000000211f1f7291 */ /* 0x000fe200080f0e3f */
[----:B------:R-:W-:Y:S11]  /*0bb0*/  @P0 BRA `(.L_x_28) ;  /* 0x0000000000280947 */ /* 0x000ff60003800000 */
[----:B--234-:R-:W2:Y:S01]  /*0bc0*/  S2R R4, SR_LANEID ;  /* 0x0000000000047919 */ /* 0x01cea20000000000 */
[----:B------:R-:W-:Y:S05]  /*0bd0*/  WARPSYNC.ALL ;  /* 0x0000000000007948 */ /* 0x000fea0003800000 */
[----:B--2---:R-:W-:-:S05]  /*0be0*/  IMAD.SHL.U32 R8, R4, 0x4, RZ ;  /* 0x0000000404087824 */ /* 0x004fca00078e00ff */
[----:B------:R-:W2:Y:S01]  /*0bf0*/  LDS R7, [R8+UR20] ;  /* 0x0000001408077984 */ /* 0x000ea20008000800 */
[----:B------:R-:W-:-:S05]  /*0c00*/  IADD3 R4, P1, R8, UR30, RZ ;  /* 0x0000001e08047c10 */ /* 0x000fca000ff3e0ff */
[----:B------:R-:W-:-:S05]  /*0c10*/  IMAD.X R5, RZ, RZ, UR31, P1 ;  /* 0x0000001fff057e24 */ /* 0x000fca00088e06ff */
[----:B--2---:R2:W3:Y:S01]  /*0c20*/  ATOMG.E.EXCH.STRONG.GPU PT, RZ, [R4], R7 ;  /* 0x0000000704ff73a8 */ /* 0x0044e200041ee100 */
[----:B------:R-:W-:-:S04]  /*0c30*/  DEPBAR {5,4,3,2,1,0} ;  /* 0x0000003f0000791a */ /* 0x000fc80000000000 */
[----:B------:R2:W-:Y:S01]  /*0c40*/  UTMACCTL.IV [UR30] ;  /* 0x000000001e0079b9 */ /* 0x0005e20008000000 */
[----:B------:R-:W-:Y:S01]  /*0c50*/  NOP ;  /* 0x0000000000007918 */ /* 0x000fe20000000000 */
.L_x_28:
[----:B------:R-:W-:Y:S05]  /*0c60*/  @P0 BRA `(.L_x_29) ;  /* 0x00000000000c0947 */ /* 0x000fea0003800000 */
[----:B------:R0:W-:Y:S01]  /*0c70*/  UTMACMDFLUSH ;  /* 0x00000000000079b7 */ /* 0x0001e20000000000 */
[----:B------:R-:W-:Y:S05]  /*0c80*/  @P0 BRA `(.L_x_29) ;  /* 0x0000000000040947 */ /* 0x000fea0003800000 */
[----:B------:R-:W-:-:S04]  /*0c90*/  DEPBAR.LE SB0, 0x0 ;  /* 0x000080000000791a */ /* 0x000fc80000000000 */
.L_x_29:
[----:B------:R-:W-:Y:S05]  /*0ca0*/  WARPSYNC.ALL ;  /* 0x0000000000007948 */ /* 0x000fea0003800000 */
[----:B---3--:R-:W-:Y:S06]  /*0cb0*/  BAR.SYNC.DEFER_BLOCKING 0x0 ;  /* 0x0000000000007b1d */ /* 0x008fec0000010000 */
[----:B------:R-:W-:Y:S02]  /*0cc0*/  BSSY B3, `(.L_x_30) ;  /* 0x000000b000037945 */ /* 0x000fe40003800000 */
[----:B------:R-:W-:Y:S06]  /*0cd0*/  BAR.SYNC.DEFER_BLOCKING 0x0 ;  /* 0x0000000000007b1d */ /* 0x000fec0000010000 */
[----:B------:R3:W-:Y:S01]  /*0ce0*/  @!P0 STS [R12], RZ ;  /* 0x000000ff0c008388 */ /* 0x0007e20000000800 */
[----:B------:R-:W-:Y:S01]  /*0cf0*/  NOP ;  /* 0x0000000000007918 */ /* 0x000fe20000000000 */
[----:B------:R-:W-:Y:S05]  /*0d00*/  @P2 BRA `(.L_x_31) ;  /* 0x0000000000182947 */ /* 0x000fea0003800000 */
[----:B--2-4-:R-:W2:Y:S01]  /*0d10*/  LDS R4, [UR20+0x8] ;  /* 0x00000814ff047984 */ /* 0x014ea20008000800 */
[----:B------:R-:W4:Y:S01]  /*0d20*/  LDC.64 R8, c[0x0][0x220] ;  /* 0x00008800ff087b82 */ /* 0x000f220000000a00 */
[----:B------:R-:W-:Y:S02]  /*0d30*/  IMAD.MOV.U32 R5, RZ, RZ, 0x70 ;  /* 0x00000070ff057424 */ /* 0x000fe400078e00ff */
[----:B----4-:R4:W-:Y:S03]  /*0d40*/  STS.64 [UR20], R8 ;  /* 0x00000008ff007988 */ /* 0x0109e60008000a14 */
[----:B--2---:R-:W-:-:S05]  /*0d50*/  LOP3.LUT R4, R4, 0x10, R5, 0xd8, !PT ;  /* 0x0000001004047812 */ /* 0x004fca00078ed805 */
[----:B------:R4:W-:Y:S02]  /*0d60*/  STS [UR20+0x8], R4 ;  /* 0x00000804ff007988 */ /* 0x0009e40008000814 */
.L_x_31:
[----:B--2---:R-:W-:Y:S05]  /*0d70*/  BSYNC B3 ;  /* 0x0000000000037941 */ /* 0x004fea0003800000 */
.L_x_30:
[----:B------:R-:W-:Y:S04]  /*0d80*/  BSSY B4, `(.L_x_32) ;  /* 0x0000011000047945 */ /* 0x000fe80003800000 */
[----:B------:R-:W-:Y:S04]  /*0d90*/  BSSY B3, `(.L_x_33) ;  /* 0x000000e000037945 */ /* 0x000fe80003800000 */
[----:B------:R-:W-:Y:S05]  /*0da0*/  @P2 BRA `(.L_x_34) ;  /* 0x0000000000242947 */ /* 0x000fea0003800000 */
[----:B----4-:R-:W2:Y:S01]  /*0db0*/  LDS R4, [UR20+0x34] ;  /* 0x00003414ff047984 */ /* 0x010ea20008000800 */
[----:B------:R-:W-:-:S05]  /*0dc0*/  IMAD.MOV.U32 R5, RZ, RZ, 0x3f000000 ;  /* 0x3f000000ff057424 */ /* 0x000fca00078e00ff */
[----:B--2---:R-:W-:-:S05]  /*0dd0*/  LOP3.LUT R4, R4, 0xff000000, R5, 0xb8, !PT ;  /* 0xff00000004047812 */ /* 0x004fca00078eb805 */
[----:B------:R2:W-:Y:S01]  /*0de0*/  STS [UR20+0x34], R4 ;  /* 0x00003404ff007988 */ /* 0x0005e20008000814 */
[----:B------:R-:W-:Y:S05]  /*0df0*/  @P2 BRA `(.L_x_35) ;  /* 0x00000000001c2947 */ /* 0x000fea0003800000 */
[----:B--2---:R-:W2:Y:S01]  /*0e00*/  LDS R4, [UR20+0x38] ;  /* 0x00003814ff047984 */ /* 0x004ea20008000800 */
[----:B------:R-:W-:-:S05]  /*0e10*/  IMAD.MOV.U32 R5, RZ, RZ, 0xff ;  /* 0x000000ffff057424 */ /* 0x000fca00078e00ff */
[----:B--2---:R-:W-:-:S05]  /*0e20*/  LOP3.LUT R4, R4, 0xff, R5, 0xb8, !PT ;  /* 0x000000ff04047812 */ /* 0x004fca00078eb805 */
[----:B------:R2:W-:Y:S02]  /*0e30*/  STS [UR20+0x38], R4 ;  /* 0x00003804ff007988 */ /* 0x0005e40008000814 */
.L_x_34:
[----:B------:R-:W-:Y:S05]  /*0e40*/  @P2 BREAK B3 ;  /* 0x0000000000032942 */ /* 0x000fea0003800000 */
[----:B------:R-:W-:Y:S05]  /*0e50*/  @P2 BRA `(.L_x_36) ;  /* 0x00000000000c2947 */ /* 0x000fea0003800000 */
[----:B------:R1:W-:Y:S02]  /*0e60*/  STS [UR20+0x20], R3 ;  /* 0x00002003ff007988 */ /* 0x0003e40008000814 */
.L_x_35:
[----:B------:R-:W-:Y:S05]  /*0e70*/  BSYNC B3 ;  /* 0x0000000000037941 */ /* 0x000fea0003800000 */
.L_x_33:
[----:B------:R1:W-:Y:S02]  /*0e80*/  @!P2 STS [UR20+0x24], R6 ;  /* 0x00002406ff00a988 */ /* 0x0003e40008000814 */
.L_x_36:
[----:B------:R-:W-:Y:S05]  /*0e90*/  BSYNC B4 ;  /* 0x0000000000047941 */ /* 0x000fea0003800000 */
.L_x_32:
[----:B------:R-:W-:Y:S05]  /*0ea0*/  WARPSYNC.ALL ;  /* 0x0000000000007948 */ /* 0x000fea0003800000 */
[----:B------:R-:W-:Y:S04]  /*0eb0*/  BSSY B4, `(.L_x_37) ;  /* 0x000000e000047945 */ /* 0x000fe80003800000 */
[----:B------:R-:W-:Y:S05]  /*0ec0*/  @P2 BRA `(.L_x_38) ;  /* 0x0000000000302947 */ /* 0x000fea0003800000 */
[----:B--2-4-:R-:W2:Y:S01]  /*0ed0*/  LDS R4, [UR20+0x34] ;  /* 0x00003414ff047984 */ /* 0x014ea20008000800 */
[----:B------:R-:W4:Y:S03]  /*0ee0*/  LDC.64 R8, c[0x0][0x248] ;  /* 0x00009200ff087b82 */ /* 0x000f260000000a00 */
[----:B-1----:R-:W1:Y:S01]  /*0ef0*/  LDS R3, [UR20+0x1c] ;  /* 0x00001c14ff037984 */ /* 0x002e620008000800 */
[C---:B----4-:R-:W-:Y:S01]  /*0f00*/  SHF.L.U64.HI R6, R8.reuse, 0x1, R9 ;  /* 0x0000000108067819 */ /* 0x050fe20000010209 */
[----:B------:R-:W-:-:S03]  /*0f10*/  IMAD.SHL.U32 R5, R8, 0x2, RZ ;  /* 0x0000000208057824 */ /* 0x000fc600078e00ff */
[--C-:B------:R-:W-:Y:S02]  /*0f20*/  SHF.R.U32.HI R8, RZ, 0x4, R6.reuse ;  /* 0x00000004ff087819 */ /* 0x100fe40000011606 */
[----:B------:R-:W-:-:S05]  /*0f30*/  SHF.R.U64 R5, R5, 0x4, R6 ;  /* 0x0000000405057819 */ /* 0x000fca0000001206 */
[----:B------:R4:W-:Y:S01]  /*0f40*/  STS [UR20+0xc], R5 ;  /* 0x00000c05ff007988 */ /* 0x0009e20008000814 */
[----:B--2---:R-:W-:Y:S02]  /*0f50*/  LOP3.LUT R4, R4, 0x7, RZ, 0xb8, !PT ;  /* 0x0000000704047812 */ /* 0x004fe400078eb8ff */
[----:B-1----:R-:W-:-:S03]  /*0f60*/  LOP3.LUT R3, R3, 0xf, R8, 0xb8, !PT ;  /* 0x0000000f03037812 */ /* 0x002fc600078eb808 */
[----:B------:R4:W-:Y:S04]  /*0f70*/  STS [UR20+0x34], R4 ;  /* 0x00003404ff007988 */ /* 0x0009e80008000814 */
[----:B------:R4:W-:Y:S02]  /*0f80*/  STS [UR20+0x1c], R3 ;  /* 0x00001c03ff007988 */ /* 0x0009e40008000814 */
.L_x_38:
[----:B------:R-:W-:Y:S05]  /*0f90*/  BSYNC B4 ;  /* 0x0000000000047941 */ /* 0x000fea0003800000 */
.L_x_37:
[----:B------:R-:W-:Y:S04]  /*0fa0*/  BSSY B4, `(.L_x_39) ;  /* 0x000001a000047945 */ /* 0x000fe80003800000 */
[----:B------:R-:W-:Y:S04]  /*0fb0*/  BSSY B5, `(.L_x_40) ;  /* 0x0000015000057945 */ /* 0x000fe80003800000 */
[----:B------:R-:W-:Y:S05]  /*0fc0*/  @P2 BRA `(.L_x_41) ;  /* 0x0000000000202947 */ /* 0x000fea0003800000 */
[----:B-1--4-:R-:W1:Y:S02]  /*0fd0*/  LDS R3, [UR20+0x34] ;  /* 0x00003414ff037984 */ /* 0x012e640008000800 */
[----:B-1----:R-:W-:-:S05]  /*0fe0*/  LOP3.LUT R3, R3, 0x38, RZ, 0xb8, !PT ;  /* 0x0000003803037812 */ /* 0x002fca00078eb8ff */
[----:B------:R1:W-:Y:S01]  /*0ff0*/  STS [UR20+0x34], R3 ;  /* 0x00003403ff007988 */ /* 0x0003e20008000814 */
[----:B------:R-:W-:Y:S05]  /*1000*/  @P2 BRA `(.L_x_42) ;  /* 0x0000000000202947 */ /* 0x000fea0003800000 */
[----:B-1----:R-:W1:Y:S01]  /*1010*/  LDS R3, [UR20+0x8] ;  /* 0x00000814ff037984 */ /* 0x002e620008000800 */
[----:B--2---:R-:W-:-:S05]  /*1020*/  IMAD.MOV.U32 R4, RZ, RZ, 0x780 ;  /* 0x00000780ff047424 */ /* 0x004fca00078e00ff */
[----:B-1----:R-:W-:-:S05]  /*1030*/  LOP3.LUT R3, R3, 0x300, R4, 0xd8, !PT ;  /* 0x0000030003037812 */ /* 0x002fca00078ed804 */
[----:B------:R1:W-:Y:S02]  /*1040*/  STS [UR20+0x8], R3 ;  /* 0x00000803ff007988 */ /* 0x0003e40008000814 */
.L_x_41:
[----:B------:R-:W-:Y:S05]  /*1050*/  @P2 BRA `(.L_x_43) ;  /* 0x0000000000282947 */ /* 0x000fea0003800000 */
[----:B-1--4-:R-:W1:Y:S02]  /*1060*/  LDS R3, [UR20+0x8] ;  /* 0x00000814ff037984 */ /* 0x012e640008000800 */
[----:B-1----:R-:W-:-:S05]  /*1070*/  LOP3.LUT R3, R3, 0x1800, RZ, 0xb8, !PT ;  /* 0x0000180003037812 */ /* 0x002fca00078eb8ff */
[----:B------:R4:W-:Y:S02]  /*1080*/  STS [UR20+0x8], R3 ;  /* 0x00000803ff007988 */ /* 0x0009e40008000814 */
.L_x_42:
[----:B------:R-:W-:Y:S05]  /*1090*/  @P2 BREAK B5 ;  /* 0x0000000000052942 */ /* 0x000fea0003800000 */
[----:B------:R-:W-:Y:S05]  /*10a0*/  @P2 BRA `(.L_x_44) ;  /* 0x0000000000242947 */ /* 0x000fea0003800000 */
[----:B-1--4-:R-:W1:Y:S01]  /*10b0*/  LDS R3, [UR20+0x8] ;  /* 0x00000814ff037984 */ /* 0x012e620008000800 */
[----:B--2---:R-:W-:-:S05]  /*10c0*/  IMAD.MOV.U32 R4, RZ, RZ, 0x6000 ;  /* 0x00006000ff047424 */ /* 0x004fca00078e00ff */
[----:B-1----:R-:W-:-:S04]  /*10d0*/  LOP3.LUT R3, R3, 0x6000, R4, 0xd8, !PT ;  /* 0x0000600003037812 */ /* 0x002fc800078ed804 */
[----:B------:R-:W-:-:S05]  /*10e0*/  LOP3.LUT R3, R3, 0x400000, RZ, 0xb8, !PT ;  /* 0x0040000003037812 */ /* 0x000fca00078eb8ff */
[----:B------:R1:W-:Y:S02]  /*10f0*/  STS [UR20+0x8], R3 ;  /* 0x00000803ff007988 */ /* 0x0003e40008000814 */
.L_x_43:
[----:B------:R-:W-:Y:S05]  /*1100*/  BSYNC B5 ;  /* 0x0000000000057941 */ /* 0x000fea0003800000 */
.L_x_40:
[----:B-1--4-:R-:W1:Y:S02]  /*1110*/  @!P2 LDS R3, [UR20+0x8] ;  /* 0x00000814ff03a984 */ /* 0x012e640008000800 */
[----:B-1----:R-:W-:-:S05]  /*1120*/  @!P2 LOP3.LUT R3, R3, 0x8000, RZ, 0xb8, !PT ;  /* 0x000080000303a812 */ /* 0x002fca00078eb8ff */
[----:B------:R1:W-:Y:S02]  /*1130*/  @!P2 STS [UR20+0x8], R3 ;  /* 0x00000803ff00a988 */ /* 0x0003e40008000814 */
.L_x_44:
[----:B------:R-:W-:Y:S05]  /*1140*/  BSYNC B4 ;  /* 0x0000000000047941 */ /* 0x000fea0003800000 */
.L_x_39:
[----:B------:R-:W-:Y:S05]  /*1150*/  WARPSYNC.ALL ;  /* 0x0000000000007948 */ /* 0x000fea0003800000 */
[----:B------:R-:W-:Y:S01]  /*1160*/  UIADD3 UR5, UR5, 0x100, URZ ;  /* 0x0000010005057890 */ /* 0x000fe2000fffe03f */
[----:B------:R-:W-:Y:S02]  /*1170*/  ISETP.GE.AND P1, PT, R13, 0x1, PT ;  /* 0x000000010d00780c */ /* 0x000fe40003f26270 */
[----:B------:R-:W-:Y:S02]  /*1180*/  CS2R R120, SRZ ;  /* 0x0000000000787805 */ /* 0x000fe4000001ff00 */
[----:B------:R-:W-:Y:S01]  /*1190*/  CS2R R122, SRZ ;  /* 0x00000000007a7805 */ /* 0x000fe2000001ff00 */
[----:B------:R-:W-:Y:S01]  /*11a0*/  UIADD3 UR32, UP0, UR5, UR32, URZ ;  /* 0x0000002005207290 */ /* 0x000fe2000ff1e03f */
[----:B------:R-:W-:-:S02]  /*11b0*/  CS2R R124, SRZ ;  /* 0x00000000007c7805 */ /* 0x000fc4000001ff00 */
[----:B------:R-:W-:Y:S02]  /*11c0*/  CS2R R126, SRZ ;  /* 0x00000000007e7805 */ /* 0x000fe4000001ff00 */
[----:B------:R-:W-:Y:S01]  /*11d0*/  CS2R R128, SRZ ;  /* 0x0000000000807805 */ /* 0x000fe2000001ff00 */
[----:B------:R-:W-:Y:S01]  /*11e0*/  ULEA.HI.X.SX32 UR33, UR5, UR33, 0x1, UP0 ;  /* 0x0000002105217291 */ /* 0x000fe200080f0e3f */
[----:B------:R-:W-:Y:S02]  /*11f0*/  CS2R R130, SRZ ;  /* 0x0000000000827805 */ /* 0x000fe4000001ff00 */
[----:B------:R-:W-:Y:S02]  /*1200*/  CS2R R132, SRZ ;  /* 0x0000000000847805 */ /* 0x000fe4000001ff00 */
[----:B------:R-:W-:Y:S02]  /*1210*/  CS2R R134, SRZ ;  /* 0x0000000000867805 */ /* 0x000fe4000001ff00 */
[----:B------:R-:W-:-:S02]  /*1220*/  CS2R R136, SRZ ;  /* 0x0000000000887805 */ /* 0x000fc4000001ff00 */
[----:B------:R-:W-:Y:S02]  /*1230*/  CS2R R138, SRZ ;  /* 0x00000000008a7805 */ /* 0x000fe4000001ff00 */
[----:B------:R-:W-:Y:S02]  /*1240*/  CS2R R140, SRZ ;  /* 0x00000000008c7805 */ /* 0x000fe4000001ff00 */
        /* <DEDUP_REMOVED lines=39> */
[----:B------:R-:W-:Y:S01]  /*14c0*/  CS2R R28, SRZ ;  /* 0x00000000001c7805 */ /* 0x000fe2000001ff00 */
[----:B------:R-:W-:Y:S01]  /*14d0*/  IMAD.MOV.U32 R30, RZ, RZ, RZ ;  /* 0x000000ffff1e7224 */ /* 0x000fe200078e00ff */
[----:B------:R-:W-:Y:S06]  /*14e0*/  @P0 BRA `(.L_x_45) ;  /* 0x0000000000280947 */ /* 0x000fec0003800000 */
[----:B-1--4-:R-:W1:Y:S01]  /*14f0*/  S2R R3, SR_LANEID ;  /* 0x0000000000037919 */ /* 0x012e620000000000 */
[----:B------:R-:W-:Y:S05]  /*1500*/  WARPSYNC.ALL ;  /* 0x0000000000007948 */ /* 0x000fea0003800000 */
[----:B-1----:R-:W-:-:S05]  /*1510*/  IMAD.SHL.U32 R6, R3, 0x4, RZ ;  /* 0x0000000403067824 */ /* 0x002fca00078e00ff */
[----:B------:R-:W1:Y:S01]  /*1520*/  LDS R3, [R6+UR20] ;  /* 0x0000001406037984 */ /* 0x000e620008000800 */
[----:B--2---:R-:W-:-:S05]  /*1530*/  IADD3 R4, P3, R6, UR32, RZ ;  /* 0x0000002006047c10 */ /* 0x004fca000ff7e0ff */
[----:B------:R-:W-:-:S05]  /*1540*/  IMAD.X R5, RZ, RZ, UR33, P3 ;  /* 0x00000021ff057e24 */ /* 0x000fca00098e06ff */
[----:B-1----:R1:W2:Y:S01]  /*1550*/  ATOMG.E.EXCH.STRONG.GPU PT, RZ, [R4], R3 ;  /* 0x0000000304ff73a8 */ /* 0x0022a200041ee100 */
[----:B------:R-:W-:-:S04]  /*1560*/  DEPBAR {5,4,3,2,1,0} ;  /* 0x0000003f0000791a */ /* 0x000fc80000000000 */
[----:B------:R1:W-:Y:S01]  /*1570*/  UTMACCTL.IV [UR32] ;  /* 0x00000000200079b9 */ /* 0x0003e20008000000 */
[----:B------:R-:W-:Y:S01]  /*1580*/  NOP ;  /* 0x0000000000007918 */ /* 0x000fe20000000000 */
.L_x_45:
[----:B------:R-:W-:Y:S05]  /*1590*/  @P0 BRA `(.L_x_46) ;  /* 0x00000000000c0947 */ /* 0x000fea0003800000 */
[----:B------:R0:W-:Y:S01]  /*15a0*/  UTMACMDFLUSH ;  /* 0x00000000000079b7 */ /* 0x0001e20000000000 */
[----:B------:R-:W-:Y:S05]  /*15b0*/  @P0 BRA `(.L_x_46) ;  /* 0x0000000000040947 */ /* 0x000fea0003800000 */
[----:B------:R-:W-:-:S04]  /*15c0*/  DEPBAR.LE SB0, 0x0 ;  /* 0x000080000000791a */ /* 0x000fc80000000000 */
.L_x_46:
[----:B------:R-:W-:Y:S05]  /*15d0*/  WARPSYNC.ALL ;  /* 0x0000000000007948 */ /* 0x000fea0003800000 */
[----:B--2---:R-:W-:Y:S01]  /*15e0*/  BAR.SYNC.DEFER_BLOCKING 0x0 ;  /* 0x0000000000007b1d */ /* 0x004fe20000010000 */
[----:B------:R-:W-:Y:S01]  /*15f0*/  USHF.L.U32 UR15, UR34, 0x8, URZ ;  /* 0x00000008220f7899 */ /* 0x000fe2000800063f */
[----:B------:R-:W-:Y:S01]  /*1600*/  IMAD.MOV.U32 R31, RZ, RZ, RZ ;  /* 0x000000ffff1f7224 */ /* 0x000fe200078e00ff */
[----:B------:R-:W-:Y:S01]  /*1610*/  USHF.L.U32 UR19, UR23, 0x6, URZ ;  /* 0x0000000617137899 */ /* 0x000fe2000800063f */
[----:B------:R-:W-:Y:S02]  /*1620*/  CS2R R32, SRZ ;  /* 0x0000000000207805 */ /* 0x000fe4000001ff00 */
[----:B------:R-:W-:Y:S01]  /*1630*/  CS2R R34, SRZ ;  /* 0x0000000000227805 */ /* 0x000fe2000001ff00 */
[----:B------:R-:W-:Y:S01]  /*1640*/  VOTEU.ALL UP0, P2 ;  /* 0x00000000003f7886 */ /* 0x000fe20001000000 */
[----:B------:R-:W-:Y:S01]  /*1650*/  UMOV UR6, 0x1 ;  /* 0x0000000100067882 */ /* 0x000fe20000000000 */
[----:B------:R-:W-:Y:S01]  /*1660*/  VOTEU.ALL UP1, P2 ;  /* 0x00000000003f7886 */ /* 0x000fe20001020000 */
[----:B------:R-:W-:-:S02]  /*1670*/  CS2R R36, SRZ ;  /* 0x0000000000247805 */ /* 0x000fc4000001ff00 */
[----:B------:R-:W-:Y:S01]  /*1680*/  CS2R R38, SRZ ;  /* 0x0000000000267805 */ /* 0x000fe2000001ff00 */
[----:B------:R-:W-:-:S04]  /*1690*/  @!UP0 UIADD3 UR8, -UR6, 0x100000, URZ ;  /* 0x0010000006088890 */ /* 0x000fc8000fffe13f */
[----:B------:R-:W-:Y:S02]  /*16a0*/  @!UP0 USHF.L.U32 UR9, UR8, 0xb, URZ ;  /* 0x0000000b08098899 */ /* 0x000fe4000800063f */
[----:B------:R-:W-:Y:S01]  /*16b0*/  @!UP0 USHF.L.U32 UR8, UR8, 0x1, URZ ;  /* 0x0000000108088899 */ /* 0x000fe2000800063f */
[----:B------:R-:W-:Y:S01]  /*16c0*/  CS2R R40, SRZ ;  /* 0x0000000000287805 */ /* 0x000fe2000001ff00 */
[----:B------:R-:W-:-:S04]  /*16d0*/  @!UP0 UIADD3 UR6, -UR6, 0x100000, URZ ;  /* 0x0010000006068890 */ /* 0x000fc8000fffe13f */
[----:B------:R-:W-:Y:S02]  /*16e0*/  @!UP0 USHF.L.U32 UR7, UR6, 0xb, URZ ;  /* 0x0000000b06078899 */ /* 0x000fe4000800063f */
[----:B------:R-:W-:Y:S01]  /*16f0*/  @!UP0 USHF.L.U32 UR6, UR6, 0x1, URZ ;  /* 0x0000000106068899 */ /* 0x000fe2000800063f */
[----:B------:R-:W-:Y:S01]  /*1700*/  CS2R R42, SRZ ;  /* 0x00000000002a7805 */ /* 0x000fe2000001ff00 */
[----:B------:R-:W-:Y:S01]  /*1710*/  VOTEU.ALL UP0, P2 ;  /* 0x00000000003f7886 */ /* 0x000fe20001000000 */
[----:B------:R-:W-:Y:S02]  /*1720*/  CS2R R44, SRZ ;  /* 0x00000000002c7805 */ /* 0x000fe4000001ff00 */
[----:B------:R-:W-:Y:S02]  /*1730*/  CS2R R46, SRZ ;  /* 0x00000000002e7805 */ /* 0x000fe4000001ff00 */
[----:B------:R-:W-:Y:S02]  /*1740*/  CS2R R48, SRZ ;  /* 0x0000000000307805 */ /* 0x000fe4000001ff00 */
[----:B------:R-:W-:-:S02]  /*1750*/  CS2R R50, SRZ ;  /* 0x0000000000327805 */ /* 0x000fc4000001ff00 */
[----:B------:R-:W-:Y:S02]  /*1760*/  CS2R R52, SRZ ;  /* 0x0000000000347805 */ /* 0x000fe4000001ff00 */
[----:B------:R-:W-:Y:S01]  /*1770*/  CS2R R54, SRZ ;  /* 0x0000000000367805 */ /* 0x000fe2000001ff00 */
[----:B------:R-:W2:Y:S02]  /*1780*/  FENCE.VIEW.ASYNC.S ;  /* 0x00000000000073c6 */ /* 0x000ea40000000000 */
[----:B--2---:R2:W4:Y:S02]  /*1790*/  @!UP0 SYNCS.EXCH.64 URZ, [UR20+0xa000], UR8 ;  /* 0x00a00008143f85b2 */ /* 0x0045240008000100 */
[----:B----4-:R-:W-:Y:S06]  /*17a0*/  BAR.SYNC.DEFER_BLOCKING 0x0 ;  /* 0x0000000000007b1d */ /* 0x010fec0000010000 */
[----:B------:R2:W4:Y:S01]  /*17b0*/  @!UP1 SYNCS.EXCH.64 URZ, [UR20+0xa008], UR6 ;  /* 0x00a00806143f95b2 */ /* 0x0005220008000100 */
[----:B------:R-:W-:Y:S05]  /*17c0*/  @!P1 BRA `(.L_x_47) ;  /* 0x0000000800389947 */ /* 0x000fea0003800000 */
        /* <DEDUP_REMOVED lines=63> */
[----:B------:R-:W-:Y:S01]  /*1bc0*/  CS2R R54, SRZ ;  /* 0x0000000000367805 */ /* 0x000fe2000001ff00 */
[----:B------:R-:W-:Y:S01]  /*1bd0*/  UMOV UR5, URZ ;  /* 0x0000003f00057c82 */ /* 0x000fe20008000000 */
[----:B------:R-:W-:-:S05]  /*1be0*/  UMOV UR14, URZ ;  /* 0x0000003f000e7c82 */ /* 0x000fca0008000000 */
.L_x_49:
[----:B----4-:R-:W-:Y:S01]  /*1bf0*/  BAR.SYNC.DEFER_BLOCKING 0x0 ;  /* 0x0000000000007b1d */ /* 0x010fe20000010000 */
[----:B------:R-:W-:Y:S01]  /*1c00*/  ULEA UR21, UR5, UR20, 0x3 ;  /* 0x0000001405157291 */ /* 0x000fe2000f8e183f */
[----:B-1----:R-:W-:Y:S01]  /*1c10*/  @!P2 IMAD.MOV.U32 R4, RZ, RZ, 0x5000 ;  /* 0x00005000ff04a424 */ /* 0x002fe200078e00ff */
[----:B------:R-:W-:Y:S01]  /*1c20*/  ELECT P0, URZ, PT ;  /* 0x00000000003f782f */ /* 0x000fe20003800000 */
[----:B------:R-:W-:Y:S01]  /*1c30*/  IMAD.U32 R3, RZ, RZ, UR4 ;  /* 0x00000004ff037e24 */ /* 0x000fe2000f8e00ff */
[----:B------:R-:W-:Y:S02]  /*1c40*/  ULEA UR12, UR5, UR20, 0xe ;  /* 0x00000014050c7291 */ /* 0x000fe4000f8e703f */
[C---:B------:R-:W-:Y:S02]  /*1c50*/  ISETP.LT.U32.AND P0, PT, R2.reuse, 0x20, P0 ;  /* 0x000000200200780c */ /* 0x040fe40000701070 */
[----:B------:R-:W-:Y:S02]  /*1c60*/  ELECT P1, URZ, PT ;  /* 0x00000000003f782f */ /* 0x000fe40003820000 */
[----:B------:R-:W-:Y:S01]  /*1c70*/  SHF.L.U32 R3, R3, 0x1f, RZ ;  /* 0x0000001f03037819 */ /* 0x000fe200000006ff */
[----:B------:R-:W-:Y:S01]  /*1c80*/  ULEA UR16, UR5, UR20, 0xc ;  /* 0x0000001405107291 */ /* 0x000fe2000f8e603f */
[----:B------:R-:W-:Y:S01]  /*1c90*/  ISETP.LT.U32.AND P1, PT, R2, 0x20, P1 ;  /* 0x000000200200780c */ /* 0x000fe20000f21070 */
[----:B------:R-:W-:-:S02]  /*1ca0*/  UMOV UR18, UR14 ;  /* 0x0000000e00127c82 */ /* 0x000fc40008000000 */
[----:B------:R-:W-:Y:S02]  /*1cb0*/  UIADD3 UR16, UR16, 0x8000, URZ ;  /* 0x0000800010107890 */ /* 0x000fe4000fffe03f */
[----:B--2---:R-:W-:Y:S02]  /*1cc0*/  USHF.R.U32.HI UR8, URZ, 0x4, UR12 ;  /* 0x000000043f087899 */ /* 0x004fe4000801160c */
[----:B------:R-:W-:Y:S01]  /*1cd0*/  USHF.R.U32.HI UR10, URZ, 0x4, UR16 ;  /* 0x000000043f0a7899 */ /* 0x000fe20008011610 */
[----:B------:R-:W-:Y:S01]  /*1ce0*/  VOTEU.ANY UP0, P0 ;  /* 0x00000000003f7886 */ /* 0x000fe20000000100 */
[----:B------:R-:W-:Y:S01]  /*1cf0*/  VOTEU.ANY UP2, P0 ;  /* 0x00000000003f7886 */ /* 0x000fe20000040100 */
[----:B------:R-:W-:Y:S01]  /*1d00*/  USGXT.U32 UR8, UR8, 0xe ;  /* 0x0000000e0808789a */ /* 0x000fe20008000000 */
[----:B------:R1:W-:Y:S01]  /*1d10*/  @!P2 SYNCS.ARRIVE.TRANS64 RZ, [UR21+0xa000], R4 ;  /* 0x00a00004ffffa9a7 */ /* 0x0003e20008000015 */
[----:B------:R2:W-:Y:S06]  /*1d20*/  MEMBAR.ALL.CTA ;  /* 0x0000000000007992 */ /* 0x0005ec0000008000 */
[----:B--2---:R-:W2:Y:S01]  /*1d30*/  FENCE.VIEW.ASYNC.S ;  /* 0x00000000000073c6 */ /* 0x004ea20000000000 */
[----:B------:R-:W-:Y:S01]  /*1d40*/  @UP0 UIADD3 UR13, UR21, 0xa000, URZ ;  /* 0x0000a000150d0890 */ /* 0x000fe2000fffe03f */
[----:B------:R-:W-:Y:S01]  /*1d50*/  @UP0 UMOV UR6, UR28 ;  /* 0x0000001c00060c82 */ /* 0x000fe20008000000 */
[----:B------:R-:W-:Y:S01]  /*1d60*/  @UP0 UMOV UR7, UR29 ;  /* 0x0000001d00070c82 */ /* 0x000fe20008000000 */
[----:B--2---:R-:W-:Y:S01]  /*1d70*/  VOTEU.ANY UP1, P1 ;  /* 0x00000000003f7886 */ /* 0x004fe20000820100 */
[----:B------:R-:W-:Y:S01]  /*1d80*/  VOTEU.ANY UP3, P1 ;  /* 0x00000000003f7886 */ /* 0x000fe20000860100 */
[----:B------:R-:W-:Y:S01]  /*1d90*/  USGXT.U32 UR10, UR10, 0xe ;  /* 0x0000000e0a0a789a */ /* 0x000fe20008000000 */
[----:B------:R-:W-:-:S02]  /*1da0*/  UMOV UR9, 0x80000020 ;  /* 0x8000002000097882 */ /* 0x000fc40000000000 */
[----:B------:R-:W-:Y:S01]  /*1db0*/  @UP1 UIADD3 UR17, UR21, 0xa000, URZ ;  /* 0x0000a00015111890 */ /* 0x000fe2000fffe03f */
[----:B------:R-:W-:Y:S01]  /*1dc0*/  @UP1 UMOV UR24, UR30 ;  /* 0x0000001e00181c82 */ /* 0x000fe20008000000 */
[----:B------:R-:W-:Y:S01]  /*1dd0*/  @UP1 UMOV UR25, UR31 ;  /* 0x0000001f00191c82 */ /* 0x000fe20008000000 */
[----:B------:R-:W-:Y:S01]  /*1de0*/  UMOV UR11, 0x80000020 ;  /* 0x80000020000b7882 */ /* 0x000fe20000000000 */
[----:B------:R-:W-:Y:S06]  /*1df0*/  BAR.SYNC.DEFER_BLOCKING 0x0 ;  /* 0x0000000000007b1d */ /* 0x000fec0000010000 */
[----:B------:R1:W-:Y:S02]  /*1e00*/  @UP2 UTMALDG.2D [UR12], [UR6] ;  /* 0x0000000c060025b4 */ /* 0x0003e40008008000 */
[----:B------:R-:W-:Y:S06]  /*1e10*/  BAR.SYNC.DEFER_BLOCKING 0x0 ;  /* 0x0000000000007b1d */ /* 0x000fec0000010000 */
[----:B------:R1:W-:Y:S02]  /*1e20*/  @UP3 UTMALDG.2D [UR16], [UR24] ;  /* 0x00000010180035b4 */ /* 0x0003e40008008000 */
[----:B------:R-:W-:Y:S06]  /*1e30*/  BAR.SYNC.DEFER_BLOCKING 0x0 ;  /* 0x0000000000007b1d */ /* 0x000fec0000010000 */
[----:B------:R-:W2:Y:S02]  /*1e40*/  SYNCS.PHASECHK.TRANS64.TRYWAIT P0, [UR21+0xa000], R3 ;  /* 0x00a00003ff0075a7 */ /* 0x000ea40008000155 */
[----:B-12---:R-:W-:Y:S05]  /*1e50*/  @!P0 BRA `(.L_x_48) ;  /* 0x0000000800608947 */ /* 0x006fea0003800000 */
.L_x_50:
[----:B------:R-:W-:Y:S02]  /*1e60*/  WARPGROUP.DEPBAR.LE gsb0, 0x0 ;  /* 0x00008000000079c5 */ /* 0x000fe40000010000 */
[----:B------:R-:W-:Y:S01]  /*1e70*/  WARPGROUP.ARRIVE ;  /* 0x00000000000079c5 */ /* 0x000fe20000000000 */
[----:B------:R-:W-:Y:S01]  /*1e80*/  UIADD3 UR24, UP0, UR8, 0x2, URZ ;  /* 0x0000000208187890 */ /* 0x000fe2000ff1e03f */
[----:B------:R-:W1:Y:S01]  /*1e90*/  LDC R3, c[0x0][0x230] ;  /* 0x00008c00ff037b82 */ /* 0x000e620000000800 */
[----:B------:R-:W-:Y:S01]  /*1ea0*/  UMOV UR6, URZ ;  /* 0x0000003f00067c82 */ /* 0x000fe20008000000 */
[----:B------:R-:W-:Y:S01]  /*1eb0*/  UMOV UR26, 0xfffffffe ;  /* 0xfffffffe001a7882 */ /* 0x000fe20000000000 */
[----:B------:R-:W-:Y:S01]  /*1ec0*/  UIADD3.X UR25, UR6, -0x7fffffe0, URZ, UP0, !UPT ;  /* 0x8000002006197890 */ /* 0x000fe200087fe43f */
[----:B------:R-:W-:Y:S01]  /*1ed0*/  HGMMA.64x64x16.F32 R120, gdesc[UR8], R120 ;  /* 0x00e00000087879f0 */ /* 0x000fe20008700878 */
[----:B------:R-:W-:Y:S01]  /*1ee0*/  UMOV UR27, 0x7fffffdf ;  /* 0x7fffffdf001b7882 */ /* 0x000fe20000000000 */
[----:B------:R-:W-:Y:S01]  /*1ef0*/  UMOV UR6, UR10 ;  /* 0x0000000a00067c82 */ /* 0x000fe20008000000 */
[----:B------:R-:W-:Y:S01]  /*1f00*/  UMOV UR7, URZ ;  /* 0x0000003f00077c82 */ /* 0x000fe20008000000 */
[----:B------:R-:W-:-:S02]  /*1f10*/  UIADD3.64 UR8, UR24, 0xfe, URZ ;  /* 0x000000fe18087897 */ /* 0x000fc4000fffe03f */
[----:B------:R-:W-:Y:S02]  /*1f20*/  UIADD3.64 UR26, UR6, -UR26, URZ ;  /* 0x8000001a061a7297 */ /* 0x000fe4000fffe03f */
[----:B------:R-:W-:Y:S02]  /*1f30*/  UIADD3.64 UR36, UR24, 0x100, URZ ;  /* 0x0000010018247897 */ /* 0x000fe4000fffe03f */
[----:B------:R-:W-:Y:S02]  /*1f40*/  UIADD3 UR14, UR14, 0x20, URZ ;  /* 0x000000200e0e7890 */ /* 0x000fe4000fffe03f */
[----:B------:R-:W-:Y:S01]  /*1f50*/  UIADD3 UR5, UR5, 0x1, URZ ;  /* 0x0000000105057890 */ /* 0x000fe2000fffe03f */
[----:B------:R-:W-:Y:S01]  /*1f60*/  UMOV UR38, UR26 ;  /* 0x0000001a00267c82 */ /* 0x000fe20008000000 */
[----:B------:R-:W-:Y:S02]  /*1f70*/  UMOV UR39, UR27 ;  /* 0x0000001b00277c82 */ /* 0x000fe40008000000 */
[----:B------:R-:W-:Y:S01]  /*1f80*/  UISETP.NE.U32.AND UP0, UPT, UR5, 0x2, UPT ;  /* 0x000000020500788c */ /* 0x000fe2000bf05070 */
[----:B-1----:R-:W-:-:S03]  /*1f90*/  ISETP.LE.AND P0, PT, R3, UR14, PT ;  /* 0x0000000e03007c0c */ /* 0x002fc6000bf03270 */
[----:B------:R-:W-:Y:S02]  /*1fa0*/  USEL UR6, URZ, 0x1, UP0 ;  /* 0x000000013f067887 */ /* 0x000fe40008000000 */
[----:B------:R-:W-:Y:S02]  /*1fb0*/  USEL UR5, UR5, URZ, UP0 ;  /* 0x0000003f05057287 */ /* 0x000fe40008000000 */
[----:B------:R-:W-:Y:S01]  /*1fc0*/  ULOP3.LUT UR4, UR4, UR6, URZ, 0x3c, !UPT ;  /* 0x0000000604047292 */ /* 0x000fe2000f8e3c3f */
[----:B------:R-:W-:Y:S04]  /*1fd0*/  HGMMA.64x64x16.F32 R120, gdesc[UR24], R120 ;  /* 0x00e00000187879f0 */ /* 0x000fe80008700878 */
[----:B------:R-:W-:Y:S01]  /*1fe0*/  HGMMA.64x64x16.F32 R88, gdesc[UR8], R88 ;  /* 0x00e00000085879f0 */ /* 0x000fe20008700858 */
[----:B------:R-:W-:-:S03]  /*1ff0*/  UIADD3.64 UR8, UR24, 0x1fe, URZ ;  /* 0x000001fe18087897 */ /* 0x000fc6000fffe03f */
[----:B------:R-:W-:Y:S01]  /*2000*/  HGMMA.64x64x16.F32 R88, gdesc[UR36], R88 ;  /* 0x00e00000245879f0 */ /* 0x000fe20008700858 */
[----:B------:R-:W-:Y:S01]  /*2010*/  UIADD3.64 UR36, UR24, 0x200, URZ ;  /* 0x0000020018247897 */ /* 0x000fe2000fffe03f */
[----:B------:R-:W-:-:S04]  /*2020*/  UMOV UR38, UR26 ;  /* 0x0000001a00267c82 */ /* 0x000fc80008000000 */
[----:B------:R-:W-:Y:S01]  /*2030*/  HGMMA.64x64x16.F32 R56, gdesc[UR8], R56 ;  /* 0x00e00000083879f0 */ /* 0x000fe20008700838 */
[----:B------:R-:W-:Y:S01]  /*2040*/  UIADD3.64 UR8, UR24, 0x2fe, URZ ;  /* 0x000002fe18087897 */ /* 0x000fe2000fffe03f */
[----:B------:R-:W-:Y:S01]  /*2050*/  UMOV UR39, UR27 ;  /* 0x0000001b00277c82 */ /* 0x000fe20008000000 */
[----:B------:R-:W-:Y:S01]  /*2060*/  UIADD3.64 UR24, UR24, 0x300, URZ ;  /* 0x0000030018187897 */ /* 0x000fe2000fffe03f */
[----:B------:R-:W-:Y:S06]  /*2070*/  HGMMA.64x64x16.F32 R56, gdesc[UR36], R56 ;  /* 0x00e00000243879f0 */ /* 0x000fec0008700838 */
[----:B------:R-:W-:Y:S04]  /*2080*/  HGMMA.64x64x16.F32 R24, gdesc[UR8], R24 ;  /* 0x00e00000081879f0 */ /* 0x000fe80008700818 */
[----:B------:R-:W-:Y:S01]  /*2090*/  HGMMA.64x64x16.F32 R24, gdesc[UR24], R24, gsb0 ;  /* 0x00e00000181879f0 */ /* 0x000fe20008000818 */
[----:B------:R-:W-:Y:S05]  /*20a0*/  @!P0 BRA `(.L_x_49) ;  /* 0xfffffff800d08947 */ /* 0x000fea000383ffff */
.L_x_47:
[----:B------:R-:W-:Y:S02]  /*20b0*/  WARPGROUP.DEPBAR.LE gsb0, 0x0 ;  /* 0x00008000000079c5 */ /* 0x000fe40000010000 */
[----:B----4-:R-:W-:Y:S01]  /*20c0*/  BAR.SYNC.DEFER_BLOCKING 0x0 ;  /* 0x0000000000007b1d */ /* 0x010fe20000010000 */
[C---:B-1----:R-:W-:Y:S01]  /*20d0*/  IMAD.SHL.U32 R3, R0.reuse, 0x80, RZ ;  /* 0x0000008000037824 */ /* 0x042fe200078e00ff */
[----:B------:R-:W-:Y:S01]  /*20e0*/  ELECT P0, URZ, PT ;  /* 0x00000000003f782f */ /* 0x000fe20003800000 */
[----:B------:R-:W-:Y:S01]  /*20f0*/  IMAD.SHL.U32 R4, R0, 0x10, RZ ;  /* 0x0000001000047824 */ /* 0x000fe200078e00ff */
[----:B------:R-:W-:Y:S02]  /*2100*/  F2FP.F16.F32.PACK_AB R120, R121, R120 ;  /* 0x000000787978723e */ /* 0x000fe400000000ff */
[----:B------:R-:W-:Y:S01]  /*2110*/  LOP3.LUT R3, R3, 0x780, RZ, 0xc0, !PT ;  /* 0x0000078003037812 */ /* 0x000fe200078ec0ff */
[----:B------:R-:W-:Y:S01]  /*2120*/  UMOV UR21, UR19 ;  /* 0x0000001300157c82 */ /* 0x000fe20008000000 */
[----:B------:R-:W-:Y:S01]  /*2130*/  F2FP.F16.F32.PACK_AB R121, R123, R122 ;  /* 0x0000007a7b79723e */ /* 0x000fe200000000ff */
[----:B------:R-:W-:Y:S01]  /*2140*/  UMOV UR22, UR15 ;  /* 0x0000000f00167c82 */ /* 0x000fe20008000000 */
[----:B------:R-:W-:-:S02]  /*2150*/  LOP3.LUT R3, R3, 0x70, R4, 0xf8, !PT ;  /* 0x0000007003037812 */ /* 0x000fc400078ef804 */
[----:B------:R-:W-:Y:S02]  /*2160*/  F2FP.F16.F32.PACK_AB R88, R89, R88 ;  /* 0x000000585958723e */ /* 0x000fe400000000ff */
[----:B------:R-:W-:Y:S01]  /*2170*/  LOP3.LUT R3, R3, 0x10, R0, 0x78, !PT ;  /* 0x0000001003037812 */ /* 0x000fe200078e7800 */
[----:B------:R-:W-:Y:S01]  /*2180*/  IMAD.SHL.U32 R0, R0, 0x40, RZ ;  /* 0x0000004000007824 */ /* 0x000fe200078e00ff */
[----:B------:R-:W-:Y:S02]  /*2190*/  ISETP.LT.U32.AND P0, PT, R2, 0x20, P0 ;  /* 0x000000200200780c */ /* 0x000fe40000701070 */
[----:B------:R-:W-:Y:S02]  /*21a0*/  F2FP.F16.F32.PACK_AB R122, R125, R124 ;  /* 0x0000007c7d7a723e */ /* 0x000fe400000000ff */
[----:B------:R-:W-:Y:S02]  /*21b0*/  LOP3.LUT R0, R3, 0x1800, R0, 0xf8, !PT ;  /* 0x0000180003007812 */ /* 0x000fe400078ef800 */
[----:B------:R-:W-:Y:S01]  /*21c0*/  F2FP.F16.F32.PACK_AB R123, R127, R126 ;  /* 0x0000007e7f7b723e */ /* 0x000fe200000000ff */
[----:B------:R-:W1:Y:S02]  /*21d0*/  @!P2 SYNCS.CCTL.IV [UR20+0xa000] ;  /* 0x00a00000ff00a9b1 */ /* 0x000e640008000014 */
[----:B-1----:R-:W-:Y:S01]  /*21e0*/  BAR.SYNC.DEFER_BLOCKING 0x0 ;  /* 0x0000000000007b1d */ /* 0x002fe20000010000 */
[C---:B------:R-:W-:Y:S01]  /*21f0*/  LOP3.LUT R3, R0.reuse, 0x20, RZ, 0x3c, !PT ;  /* 0x0000002000037812 */ /* 0x040fe200078e3cff */
[----:B------:R-:W-:Y:S01]  /*2200*/  VIADD R2, R0, UR20 ;  /* 0x0000001400027c36 */ /* 0x000fe20008000000 */
[----:B------:R-:W-:-:S02]  /*2210*/  F2FP.F16.F32.PACK_AB R89, R91, R90 ;  /* 0x0000005a5b59723e */ /* 0x000fc400000000ff */
[----:B------:R-:W-:Y:S01]  /*2220*/  F2FP.F16.F32.PACK_AB R56, R57, R56 ;  /* 0x000000383938723e */ /* 0x000fe200000000ff */
[----:B------:R-:W-:Y:S01]  /*2230*/  VIADD R3, R3, UR20 ;  /* 0x0000001403037c36 */ /* 0x000fe20008000000 */
[----:B------:R-:W-:Y:S01]  /*2240*/  F2FP.F16.F32.PACK_AB R90, R93, R92 ;  /* 0x0000005c5d5a723e */ /* 0x000fe200000000ff */
[----:B------:R-:W-:Y:S01]  /*2250*/  VOTEU.ANY UP0, P0 ;  /* 0x00000000003f7886 */ /* 0x000fe20000000100 */
[----:B------:R-:W-:Y:S01]  /*2260*/  F2FP.F16.F32.PACK_AB R91, R95, R94 ;  /* 0x0000005e5f5b723e */ /* 0x000fe200000000ff */
[----:B------:R-:W-:Y:S01]  /*2270*/  VOTEU.ANY UP1, P0 ;  /* 0x00000000003f7886 */ /* 0x000fe20000020100 */
[----:B------:R-:W-:Y:S02]  /*2280*/  F2FP.F16.F32.PACK_AB R57, R59, R58 ;  /* 0x0000003a3b39723e */ /* 0x000fe400000000ff */
[----:B------:R-:W-:Y:S01]  /*2290*/  F2FP.F16.F32.PACK_AB R24, R25, R24 ;  /* 0x000000181918723e */ /* 0x000fe200000000ff */
[----:B--2---:R-:W-:Y:S01]  /*22a0*/  @UP0 UMOV UR6, UR32 ;  /* 0x0000002000060c82 */ /* 0x004fe20008000000 */
[----:B------:R-:W-:Y:S01]  /*22b0*/  F2FP.F16.F32.PACK_AB R128, R129, R128 ;  /* 0x000000808180723e */ /* 0x000fe200000000ff */
[----:B------:R-:W-:Y:S01]  /*22c0*/  @UP0 UMOV UR7, UR33 ;  /* 0x0000002100070c82 */ /* 0x000fe20008000000 */
[----:B------:R-:W-:-:S02]  /*22d0*/  F2FP.F16.F32.PACK_AB R58, R61, R60 ;  /* 0x0000003c3d3a723e */ /* 0x000fc400000000ff */
[----:B------:R-:W-:Y:S02]  /*22e0*/  F2FP.F16.F32.PACK_AB R59, R63, R62 ;  /* 0x0000003e3f3b723e */ /* 0x000fe400000000ff */
[----:B------:R-:W-:Y:S02]  /*22f0*/  F2FP.F16.F32.PACK_AB R25, R27, R26 ;  /* 0x0000001a1b19723e */ /* 0x000fe400000000ff */
[----:B------:R-:W-:Y:S01]  /*2300*/  F2FP.F16.F32.PACK_AB R129, R131, R130 ;  /* 0x000000828381723e */ /* 0x000fe200000000ff */
[----:B------:R-:W1:Y:S01]  /*2310*/  @!P2 SYNCS.CCTL.IV [UR20+0xa008] ;  /* 0x00a00800ff00a9b1 */ /* 0x000e620008000014 */
[----:B------:R-:W-:Y:S01]  /*2320*/  F2FP.F16.F32.PACK_AB R96, R97, R96 ;  /* 0x000000606160723e */ /* 0x000fe200000000ff */
[----:B-1----:R-:W-:Y:S01]  /*2330*/  STSM.16.M88.4 [R2], R120 ;  /* 0x0000007802007844 */ /* 0x002fe20000000200 */
[----:B------:R-:W-:Y:S02]  /*2340*/  F2FP.F16.F32.PACK_AB R26, R29, R28 ;  /* 0x0000001c1d1a723e */ /* 0x000fe400000000ff */
[----:B------:R-:W-:Y:S01]  /*2350*/  F2FP.F16.F32.PACK_AB R27, R31, R30 ;  /* 0x0000001e1f1b723e */ /* 0x000fe200000000ff */
[----:B------:R-:W-:Y:S01]  /*2360*/  STSM.16.M88.4 [R2+0x2000], R88 ;  /* 0x0020005802007844 */ /* 0x000fe20000000200 */
[----:B------:R-:W-:-:S02]  /*2370*/  LOP3.LUT R4, R0, 0x40, RZ, 0x3c, !PT ;  /* 0x0000004000047812 */ /* 0x000fc400078e3cff */
[----:B------:R-:W-:Y:S01]  /*2380*/  F2FP.F16.F32.PACK_AB R130, R133, R132 ;  /* 0x000000848582723e */ /* 0x000fe200000000ff */
[----:B------:R-:W-:Y:S01]  /*2390*/  STSM.16.M88.4 [R2+0x4000], R56 ;  /* 0x0040003802007844 */ /* 0x000fe20000000200 */
[----:B------:R-:W-:Y:S01]  /*23a0*/  F2FP.F16.F32.PACK_AB R131, R135, R134 ;  /* 0x000000868783723e */ /* 0x000fe200000000ff */
[----:B------:R-:W-:Y:S01]  /*23b0*/  VIADD R4, R4, UR20 ;  /* 0x0000001404047c36 */ /* 0x000fe20008000000 */
[----:B------:R-:W-:Y:S01]  /*23c0*/  F2FP.F16.F32.PACK_AB R97, R99, R98 ;  /* 0x000000626361723e */ /* 0x000fe200000000ff */
[----:B------:R-:W-:Y:S01]  /*23d0*/  STSM.16.M88.4 [R2+0x6000], R24 ;  /* 0x0060001802007844 */ /* 0x000fe20000000200 */
[----:B------:R-:W-:Y:S02]  /*23e0*/  F2FP.F16.F32.PACK_AB R64, R65, R64 ;  /* 0x000000404140723e */ /* 0x000fe400000000ff */
[----:B------:R-:W-:Y:S01]  /*23f0*/  F2FP.F16.F32.PACK_AB R98, R101, R100 ;  /* 0x000000646562723e */ /* 0x000fe200000000ff */
[----:B------:R-:W-:Y:S01]  /*2400*/  STSM.16.M88.4 [R3], R128 ;  /* 0x0000008003007844 */ /* 0x000fe20000000200 */
[----:B------:R-:W-:-:S02]  /*2410*/  F2FP.F16.F32.PACK_AB R99, R103, R102 ;  /* 0x000000666763723e */ /* 0x000fc400000000ff */
[----:B------:R-:W-:Y:S02]  /*2420*/  F2FP.F16.F32.PACK_AB R65, R67, R66 ;  /* 0x000000424341723e */ /* 0x000fe400000000ff */
[----:B------:R-:W-:Y:S01]  /*2430*/  F2FP.F16.F32.PACK_AB R32, R33, R32 ;  /* 0x000000202120723e */ /* 0x000fe200000000ff */
[----:B------:R-:W-:Y:S01]  /*2440*/  STSM.16.M88.4 [R3+0x2000], R96 ;  /* 0x0020006003007844 */ /* 0x000fe20000000200 */
[----:B------:R-:W-:Y:S02]  /*2450*/  F2FP.F16.F32.PACK_AB R136, R137, R136 ;  /* 0x000000888988723e */ /* 0x000fe400000000ff */
[----:B------:R-:W-:Y:S02]  /*2460*/  F2FP.F16.F32.PACK_AB R66, R69, R68 ;  /* 0x000000444542723e */ /* 0x000fe400000000ff */
[----:B------:R-:W-:Y:S02]  /*2470*/  F2FP.F16.F32.PACK_AB R67, R71, R70 ;  /* 0x000000464743723e */ /* 0x000fe400000000ff */
[----:B------:R-:W-:-:S02]  /*2480*/  F2FP.F16.F32.PACK_AB R33, R35, R34 ;  /* 0x000000222321723e */ /* 0x000fc400000000ff */
[----:B------:R-:W-:Y:S01]  /*2490*/  F2FP.F16.F32.PACK_AB R137, R139, R138 ;  /* 0x0000008a8b89723e */ /* 0x000fe200000000ff */
[----:B------:R-:W-:Y:S01]  /*24a0*/  STSM.16.M88.4 [R3+0x4000], R64 ;  /* 0x0040004003007844 */ /* 0x000fe20000000200 */
[----:B------:R-:W-:Y:S02]  /*24b0*/  F2FP.F16.F32.PACK_AB R104, R105, R104 ;  /* 0x000000686968723e */ /* 0x000fe400000000ff */
[----:B------:R-:W-:Y:S02]  /*24c0*/  F2FP.F16.F32.PACK_AB R34, R37, R36 ;  /* 0x000000242522723e */ /* 0x000fe400000000ff */
[----:B------:R-:W-:Y:S02]  /*24d0*/  F2FP.F16.F32.PACK_AB R35, R39, R38 ;  /* 0x000000262723723e */ /* 0x000fe400000000ff */
[----:B------:R-:W-:Y:S02]  /*24e0*/  LOP3.LUT R0, R0, 0x60, RZ, 0x3c, !PT ;  /* 0x0000006000007812 */ /* 0x000fe400078e3cff */
[----:B------:R-:W-:Y:S01]  /*24f0*/  F2FP.F16.F32.PACK_AB R138, R141, R140 ;  /* 0x0000008c8d8a723e */ /* 0x000fe200000000ff */
[----:B------:R-:W-:Y:S01]  /*2500*/  STSM.16.M88.4 [R3+0x6000], R32 ;  /* 0x0060002003007844 */ /* 0x000fe20000000200 */
[----:B------:R-:W-:Y:S01]  /*2510*/  F2FP.F16.F32.PACK_AB R139, R143, R142 ;  /* 0x0000008e8f8b723e */ /* 0x000fe200000000ff */
[----:B------:R-:W-:Y:S01]  /*2520*/  VIADD R0, R0, UR20 ;  /* 0x0000001400007c36 */ /* 0x000fe20008000000 */
[----:B------:R-:W-:-:S02]  /*2530*/  F2FP.F16.F32.PACK_AB R105, R107, R106 ;  /* 0x0000006a6b69723e */ /* 0x000fc400000000ff */
[----:B------:R-:W-:Y:S01]  /*2540*/  F2FP.F16.F32.PACK_AB R72, R73, R72 ;  /* 0x000000484948723e */ /* 0x000fe200000000ff */
[----:B------:R-:W-:Y:S01]  /*2550*/  STSM.16.M88.4 [R4], R136 ;  /* 0x0000008804007844 */ /* 0x000fe20000000200 */
[----:B------:R-:W-:Y:S02]  /*2560*/  F2FP.F16.F32.PACK_AB R106, R109, R108 ;  /* 0x0000006c6d6a723e */ /* 0x000fe400000000ff */
[----:B------:R-:W-:Y:S02]  /*2570*/  F2FP.F16.F32.PACK_AB R107, R111, R110 ;  /* 0x0000006e6f6b723e */ /* 0x000fe400000000ff */
[----:B------:R-:W-:Y:S02]  /*2580*/  F2FP.F16.F32.PACK_AB R73, R75, R74 ;  /* 0x0000004a4b49723e */ /* 0x000fe400000000ff */
[----:B------:R-:W-:Y:S01]  /*2590*/  F2FP.F16.F32.PACK_AB R40, R41, R40 ;  /* 0x000000282928723e */ /* 0x000fe200000000ff */
[----:B------:R-:W-:Y:S01]  /*25a0*/  STSM.16.M88.4 [R4+0x2000], R104 ;  /* 0x0020006804007844 */ /* 0x000fe20000000200 */
[----:B------:R-:W-:-:S02]  /*25b0*/  F2FP.F16.F32.PACK_AB R144, R145, R144 ;  /* 0x000000909190723e */ /* 0x000fc400000000ff */
[----:B------:R-:W-:Y:S02]  /*25c0*/  F2FP.F16.F32.PACK_AB R74, R77, R76 ;  /* 0x0000004c4d4a723e */ /* 0x000fe400000000ff */
[----:B------:R-:W-:Y:S02]  /*25d0*/  F2FP.F16.F32.PACK_AB R75, R79, R78 ;  /* 0x0000004e4f4b723e */ /* 0x000fe400000000ff */
[----:B------:R-:W-:Y:S02]  /*25e0*/  F2FP.F16.F32.PACK_AB R41, R43, R42 ;  /* 0x0000002a2b29723e */ /* 0x000fe400000000ff */
[----:B------:R-:W-:Y:S01]  /*25f0*/  F2FP.F16.F32.PACK_AB R145, R147, R146 ;  /* 0x000000929391723e */ /* 0x000fe200000000ff */
[----:B------:R-:W-:Y:S01]  /*2600*/  STSM.16.M88.4 [R4+0x4000], R72 ;  /* 0x0040004804007844 */ /* 0x000fe20000000200 */
[----:B------:R-:W-:Y:S02]  /*2610*/  F2FP.F16.F32.PACK_AB R112, R113, R112 ;  /* 0x000000707170723e */ /* 0x000fe400000000ff */
[----:B------:R-:W-:-:S02]  /*2620*/  F2FP.F16.F32.PACK_AB R42, R45, R44 ;  /* 0x0000002c2d2a723e */ /* 0x000fc400000000ff */
[----:B------:R-:W-:Y:S02]  /*2630*/  F2FP.F16.F32.PACK_AB R43, R47, R46 ;  /* 0x0000002e2f2b723e */ /* 0x000fe400000000ff */
[----:B------:R-:W-:Y:S02]  /*2640*/  F2FP.F16.F32.PACK_AB R146, R149, R148 ;  /* 0x000000949592723e */ /* 0x000fe400000000ff */
[----:B------:R-:W-:Y:S01]  /*2650*/  F2FP.F16.F32.PACK_AB R147, R151, R150 ;  /* 0x000000969793723e */ /* 0x000fe200000000ff */
[----:B------:R-:W-:Y:S01]  /*2660*/  STSM.16.M88.4 [R4+0x6000], R40 ;  /* 0x0060002804007844 */ /* 0x000fe20000000200 */
[----:B------:R-:W-:Y:S02]  /*2670*/  F2FP.F16.F32.PACK_AB R113, R115, R114 ;  /* 0x000000727371723e */ /* 0x000fe400000000ff */
[----:B------:R-:W-:Y:S01]  /*2680*/  F2FP.F16.F32.PACK_AB R80, R81, R80 ;  /* 0x000000505150723e */ /* 0x000fe200000000ff */
[----:B------:R-:W-:Y:S01]  /*2690*/  STSM.16.M88.4 [R0], R144 ;  /* 0x0000009000007844 */ /* 0x000fe20000000200 */
[----:B------:R-:W-:-:S02]  /*26a0*/  F2FP.F16.F32.PACK_AB R114, R117, R116 ;  /* 0x000000747572723e */ /* 0x000fc400000000ff */
[----:B------:R-:W-:Y:S02]  /*26b0*/  F2FP.F16.F32.PACK_AB R115, R119, R118 ;  /* 0x000000767773723e */ /* 0x000fe400000000ff */
[----:B------:R-:W-:Y:S02]  /*26c0*/  F2FP.F16.F32.PACK_AB R81, R83, R82 ;  /* 0x000000525351723e */ /* 0x000fe400000000ff */
[----:B------:R-:W-:Y:S01]  /*26d0*/  F2FP.F16.F32.PACK_AB R48, R49, R48 ;  /* 0x000000303130723e */ /* 0x000fe200000000ff */
[----:B------:R-:W-:Y:S01]  /*26e0*/  STSM.16.M88.4 [R0+0x2000], R112 ;  /* 0x0020007000007844 */ /* 0x000fe20000000200 */
[----:B------:R-:W-:Y:S02]  /*26f0*/  F2FP.F16.F32.PACK_AB R82, R85, R84 ;  /* 0x000000545552723e */ /* 0x000fe400000000ff */
[----:B------:R-:W-:Y:S02]  /*2700*/  F2FP.F16.F32.PACK_AB R83, R87, R86 ;  /* 0x000000565753723e */ /* 0x000fe400000000ff */
[----:B------:R-:W-:-:S02]  /*2710*/  F2FP.F16.F32.PACK_AB R49, R51, R50 ;  /* 0x000000323331723e */ /* 0x000fc400000000ff */
[----:B------:R-:W-:Y:S01]  /*2720*/  F2FP.F16.F32.PACK_AB R50, R53, R52 ;  /* 0x000000343532723e */ /* 0x000fe200000000ff */
[----:B------:R-:W-:Y:S01]  /*2730*/  STSM.16.M88.4 [R0+0x4000], R80 ;  /* 0x0040005000007844 */ /* 0x000fe20000000200 */
[----:B------:R-:W-:-:S05]  /*2740*/  F2FP.F16.F32.PACK_AB R51, R55, R54 ;  /* 0x000000363733723e */ /* 0x000fca00000000ff */
[----:B------:R-:W-:Y:S01]  /*2750*/  STSM.16.M88.4 [R0+0x6000], R48 ;  /* 0x0060003000007844 */ /* 0x000fe20000000200 */
[----:B------:R1:W-:Y:S06]  /*2760*/  MEMBAR.ALL.CTA ;  /* 0x0000000000007992 */ /* 0x0003ec0000008000 */
[----:B-1----:R-:W1:Y:S02]  /*2770*/  FENCE.VIEW.ASYNC.S ;  /* 0x00000000000073c6 */ /* 0x002e640000000000 */
[----:B-1----:R-:W-:Y:S06]  /*2780*/  BAR.SYNC.DEFER_BLOCKING 0x0 ;  /* 0x0000000000007b1d */ /* 0x002fec0000010000 */
[----:B------:R1:W-:Y:S01]  /*2790*/  @UP1 UTMASTG.2D [UR20], [UR6] ;  /* 0x00000014060013b5 */ /* 0x0003e20008008000 */
[----:B------:R0:W-:Y:S01]  /*27a0*/  UTMACMDFLUSH ;  /* 0x00000000000079b7 */ /* 0x0001e20000000000 */
[----:B------:R-:W-:-:S04]  /*27b0*/  DEPBAR.LE SB0, 0x0 ;  /* 0x000080000000791a */ /* 0x000fc80000000000 */
[----:B------:R-:W-:Y:S06]  /*27c0*/  BAR.SYNC.DEFER_BLOCKING 0x0 ;  /* 0x0000000000007b1d */ /* 0x000fec0000010000 */
[----:B-1----:R-:W-:Y:S05]  /*27d0*/  EXIT ;  /* 0x000000000000794d */ /* 0x002fea0003800000 */
.L_x_48:
[----:B------:R-:W1:Y:S02]  /*27e0*/  SYNCS.PHASECHK.TRANS64.TRYWAIT P0, [UR21+0xa000], R3 ;  /* 0x00a00003ff0075a7 */ /* 0x000e640008000155 */
[----:B-1----:R-:W-:Y:S05]  /*27f0*/  @!P0 BRA `(.L_x_48) ;  /* 0xfffffffc00f88947 */ /* 0x002fea000383ffff */
[----:B------:R-:W-:Y:S05]  /*2800*/  BRA `(.L_x_50) ;  /* 0xfffffff400947947 */ /* 0x000fea000383ffff */
.L_x_51:
[----:B------:R-:W-:-:S00]  /*2810*/  BRA `(.L_x_51) ;  /* 0xfffffffc00fc7947 */ /* 0x000fc0000383ffff */
[----:B------:R-:W-:-:S00]  /*2820*/  NOP ;  /* 0x0000000000007918 */ /* 0x000fc00000000000 */
        /* <DEDUP_REMOVED lines=13> */
.L_x_52:


//--------------------- .nv.shared.gluon_wgmma    --------------------------
	.section	.nv.shared.gluon_wgmma,"aw",@nobits
	.sectionflags	@""
	.align	16
	.zero		1024


//--------------------- .nv.shared.reserved.0     --------------------------
	.section	.nv.shared.reserved.0,"aw",@nobits
	.weak		__nv_reservedSMEM_offset_0_alias
	.size		__nv_reservedSMEM_offset_0_alias, 0, 0
	.other		__nv_reservedSMEM_offset_0_alias,@"STO_CUDA_RESERVED_SHARED STV_DEFAULT"
__nv_reservedSMEM_offset_0_alias:
	.zero		0


//--------------------- .nv.constant0.gluon_wgmma --------------------------
	.section	.nv.constant0.gluon_wgmma,"a",@progbits
	.sectionflags	@""
	.align	4
.nv.constant0.gluon_wgmma:
	.zero		608


//--------------------- SYMBOLS --------------------------

	.type		.nv.reservedSmem.offset0,@object
	.size		.nv.reservedSmem.offset0,0x4
